//
// Generated by NVIDIA NVVM Compiler
//
// Compiler Build ID: CL-36424714
// Cuda compilation tools, release 13.0, V13.0.88
// Based on NVVM 20.0.0
//

.version 9.0
.target sm_100
.address_size 64

	// .globl	_Z20matrixMulTiledKernelILi8EEvPfPKfS2_iii
// _ZZ20matrixMulTiledKernelILi8EEvPfPKfS2_iiiE2As has been demoted
// _ZZ20matrixMulTiledKernelILi8EEvPfPKfS2_iiiE2Bs has been demoted
// _ZZ20matrixMulTiledKernelILi16EEvPfPKfS2_iiiE2As has been demoted
// _ZZ20matrixMulTiledKernelILi16EEvPfPKfS2_iiiE2Bs has been demoted
// _ZZ20matrixMulTiledKernelILi32EEvPfPKfS2_iiiE2As has been demoted
// _ZZ20matrixMulTiledKernelILi32EEvPfPKfS2_iiiE2Bs has been demoted

.visible .entry _Z20matrixMulTiledKernelILi8EEvPfPKfS2_iii(
	.param .u64 .ptr .align 1 _Z20matrixMulTiledKernelILi8EEvPfPKfS2_iii_param_0,
	.param .u64 .ptr .align 1 _Z20matrixMulTiledKernelILi8EEvPfPKfS2_iii_param_1,
	.param .u64 .ptr .align 1 _Z20matrixMulTiledKernelILi8EEvPfPKfS2_iii_param_2,
	.param .u32 _Z20matrixMulTiledKernelILi8EEvPfPKfS2_iii_param_3,
	.param .u32 _Z20matrixMulTiledKernelILi8EEvPfPKfS2_iii_param_4,
	.param .u32 _Z20matrixMulTiledKernelILi8EEvPfPKfS2_iii_param_5
)
{
	.reg .pred 	%p<26>;
	.reg .b32 	%r<74>;
	.reg .b32 	%f<109>;
	.reg .b64 	%rd<27>;
	// demoted variable
	.shared .align 4 .b8 _ZZ20matrixMulTiledKernelILi8EEvPfPKfS2_iiiE2As[256];
	// demoted variable
	.shared .align 4 .b8 _ZZ20matrixMulTiledKernelILi8EEvPfPKfS2_iiiE2Bs[256];
	ld.param.u64 	%rd4, [_Z20matrixMulTiledKernelILi8EEvPfPKfS2_iii_param_1];
	ld.param.u64 	%rd5, [_Z20matrixMulTiledKernelILi8EEvPfPKfS2_iii_param_2];
	ld.param.u32 	%r33, [_Z20matrixMulTiledKernelILi8EEvPfPKfS2_iii_param_3];
	ld.param.u32 	%r34, [_Z20matrixMulTiledKernelILi8EEvPfPKfS2_iii_param_4];
	ld.param.u32 	%r35, [_Z20matrixMulTiledKernelILi8EEvPfPKfS2_iii_param_5];
	cvta.to.global.u64 	%rd1, %rd5;
	cvta.to.global.u64 	%rd2, %rd4;
	mov.u32 	%r36, %ctaid.x;
	mov.u32 	%r37, %ctaid.y;
	mov.u32 	%r1, %tid.x;
	mov.u32 	%r2, %tid.y;
	shl.b32 	%r38, %r37, 3;
	add.s32 	%r3, %r38, %r2;
	shl.b32 	%r4, %r36, 3;
	add.s32 	%r5, %r4, %r1;
	setp.lt.s32 	%p1, %r34, 1;
	mov.f32 	%f108, 0f00000000;
	@%p1 bra 	$L__BB0_19;
	add.s32 	%r6, %r34, 7;
	mul.lo.s32 	%r7, %r34, %r3;
	shl.b32 	%r40, %r2, 5;
	mov.u32 	%r41, _ZZ20matrixMulTiledKernelILi8EEvPfPKfS2_iiiE2As;
	add.s32 	%r8, %r41, %r40;
	mov.u32 	%r42, _ZZ20matrixMulTiledKernelILi8EEvPfPKfS2_iiiE2Bs;
	shl.b32 	%r43, %r1, 2;
	add.s32 	%r10, %r42, %r43;
	add.s32 	%r9, %r10, %r40;
	setp.lt.u32 	%p2, %r34, 9;
	mov.f32 	%f108, 0f00000000;
	mov.b32 	%r73, 0;
	@%p2 bra 	$L__BB0_13;
	shr.u32 	%r45, %r6, 3;
	and.b32  	%r46, %r45, 268435454;
	neg.s32 	%r72, %r46;
	add.s32 	%r47, %r2, 8;
	mad.lo.s32 	%r48, %r35, %r47, %r1;
	add.s32 	%r69, %r48, %r4;
	mad.lo.s32 	%r49, %r2, %r35, %r1;
	add.s32 	%r68, %r49, %r4;
	add.s32 	%r66, %r1, %r7;
	mov.f32 	%f108, 0f00000000;
	mov.b32 	%r71, 8;
	cvt.u64.u32 	%rd10, %r7;
	cvt.u64.u32 	%rd11, %r1;
	mov.u32 	%r67, %r1;
	mov.u32 	%r70, %r2;
$L__BB0_3:
	setp.ge.s32 	%p3, %r3, %r33;
	setp.ge.s32 	%p4, %r67, %r34;
	mov.f32 	%f100, 0f00000000;
	or.pred  	%p5, %p3, %p4;
	@%p5 bra 	$L__BB0_5;
	mul.wide.u32 	%rd6, %r66, 4;
	add.s64 	%rd7, %rd2, %rd6;
	ld.global.f32 	%f100, [%rd7];
$L__BB0_5:
	setp.ge.s32 	%p6, %r5, %r35;
	shl.b32 	%r50, %r1, 2;
	add.s32 	%r51, %r8, %r50;
	st.shared.f32 	[%r51], %f100;
	setp.ge.s32 	%p7, %r70, %r34;
	mov.f32 	%f101, 0f00000000;
	or.pred  	%p8, %p7, %p6;
	@%p8 bra 	$L__BB0_7;
	mul.wide.s32 	%rd8, %r68, 4;
	add.s64 	%rd9, %rd1, %rd8;
	ld.global.f32 	%f101, [%rd9];
$L__BB0_7:
	st.shared.f32 	[%r9], %f101;
	bar.sync 	0;
	ld.shared.f32 	%f27, [%r8];
	ld.shared.f32 	%f28, [%r10];
	fma.rn.f32 	%f29, %f27, %f28, %f108;
	ld.shared.f32 	%f30, [%r8+4];
	ld.shared.f32 	%f31, [%r10+32];
	fma.rn.f32 	%f32, %f30, %f31, %f29;
	ld.shared.f32 	%f33, [%r8+8];
	ld.shared.f32 	%f34, [%r10+64];
	fma.rn.f32 	%f35, %f33, %f34, %f32;
	ld.shared.f32 	%f36, [%r8+12];
	ld.shared.f32 	%f37, [%r10+96];
	fma.rn.f32 	%f38, %f36, %f37, %f35;
	ld.shared.f32 	%f39, [%r8+16];
	ld.shared.f32 	%f40, [%r10+128];
	fma.rn.f32 	%f41, %f39, %f40, %f38;
	ld.shared.f32 	%f42, [%r8+20];
	ld.shared.f32 	%f43, [%r10+160];
	fma.rn.f32 	%f44, %f42, %f43, %f41;
	ld.shared.f32 	%f45, [%r8+24];
	ld.shared.f32 	%f46, [%r10+192];
	fma.rn.f32 	%f47, %f45, %f46, %f44;
	ld.shared.f32 	%f48, [%r8+28];
	ld.shared.f32 	%f49, [%r10+224];
	fma.rn.f32 	%f6, %f48, %f49, %f47;
	bar.sync 	0;
	add.s32 	%r52, %r67, 8;
	setp.ge.s32 	%p10, %r52, %r34;
	mov.f32 	%f102, 0f00000000;
	or.pred  	%p11, %p3, %p10;
	@%p11 bra 	$L__BB0_9;
	add.s32 	%r53, %r71, -8;
	cvt.u64.u32 	%rd12, %r53;
	add.s64 	%rd13, %rd12, %rd11;
	add.s64 	%rd14, %rd13, %rd10;
	shl.b64 	%rd15, %rd14, 2;
	add.s64 	%rd16, %rd2, %rd15;
	ld.global.f32 	%f102, [%rd16+32];
$L__BB0_9:
	shl.b32 	%r54, %r1, 2;
	add.s32 	%r55, %r8, %r54;
	st.shared.f32 	[%r55], %f102;
	add.s32 	%r56, %r70, 8;
	setp.ge.s32 	%p13, %r56, %r34;
	mov.f32 	%f103, 0f00000000;
	or.pred  	%p14, %p13, %p6;
	@%p14 bra 	$L__BB0_11;
	mul.wide.s32 	%rd17, %r69, 4;
	add.s64 	%rd18, %rd1, %rd17;
	ld.global.f32 	%f103, [%rd18];
$L__BB0_11:
	st.shared.f32 	[%r9], %f103;
	bar.sync 	0;
	ld.shared.f32 	%f51, [%r8];
	ld.shared.f32 	%f52, [%r10];
	fma.rn.f32 	%f53, %f51, %f52, %f6;
	ld.shared.f32 	%f54, [%r8+4];
	ld.shared.f32 	%f55, [%r10+32];
	fma.rn.f32 	%f56, %f54, %f55, %f53;
	ld.shared.f32 	%f57, [%r8+8];
	ld.shared.f32 	%f58, [%r10+64];
	fma.rn.f32 	%f59, %f57, %f58, %f56;
	ld.shared.f32 	%f60, [%r8+12];
	ld.shared.f32 	%f61, [%r10+96];
	fma.rn.f32 	%f62, %f60, %f61, %f59;
	ld.shared.f32 	%f63, [%r8+16];
	ld.shared.f32 	%f64, [%r10+128];
	fma.rn.f32 	%f65, %f63, %f64, %f62;
	ld.shared.f32 	%f66, [%r8+20];
	ld.shared.f32 	%f67, [%r10+160];
	fma.rn.f32 	%f68, %f66, %f67, %f65;
	ld.shared.f32 	%f69, [%r8+24];
	ld.shared.f32 	%f70, [%r10+192];
	fma.rn.f32 	%f71, %f69, %f70, %f68;
	ld.shared.f32 	%f72, [%r8+28];
	ld.shared.f32 	%f73, [%r10+224];
	fma.rn.f32 	%f108, %f72, %f73, %f71;
	bar.sync 	0;
	add.s32 	%r72, %r72, 2;
	add.s32 	%r71, %r71, 16;
	add.s32 	%r70, %r70, 16;
	shl.b32 	%r57, %r35, 4;
	add.s32 	%r69, %r69, %r57;
	add.s32 	%r68, %r68, %r57;
	add.s32 	%r67, %r67, 16;
	add.s32 	%r66, %r66, 16;
	setp.ne.s32 	%p15, %r72, 0;
	@%p15 bra 	$L__BB0_3;
	and.b32  	%r73, %r6, 2147483632;
$L__BB0_13:
	and.b32  	%r58, %r6, 8;
	setp.eq.s32 	%p16, %r58, 0;
	@%p16 bra 	$L__BB0_19;
	setp.ge.s32 	%p17, %r3, %r33;
	add.s32 	%r59, %r73, %r1;
	add.s32 	%r32, %r73, %r2;
	setp.ge.s32 	%p18, %r59, %r34;
	mov.f32 	%f106, 0f00000000;
	or.pred  	%p19, %p17, %p18;
	@%p19 bra 	$L__BB0_16;
	add.s32 	%r60, %r59, %r7;
	mul.wide.u32 	%rd19, %r60, 4;
	add.s64 	%rd20, %rd2, %rd19;
	ld.global.f32 	%f106, [%rd20];
$L__BB0_16:
	setp.ge.s32 	%p20, %r5, %r35;
	mov.u32 	%r61, %tid.x;
	shl.b32 	%r62, %r61, 2;
	add.s32 	%r63, %r8, %r62;
	st.shared.f32 	[%r63], %f106;
	setp.ge.s32 	%p21, %r32, %r34;
	mov.f32 	%f107, 0f00000000;
	or.pred  	%p22, %p21, %p20;
	@%p22 bra 	$L__BB0_18;
	mad.lo.s32 	%r64, %r32, %r35, %r5;
	mul.wide.s32 	%rd21, %r64, 4;
	add.s64 	%rd22, %rd1, %rd21;
	ld.global.f32 	%f107, [%rd22];
$L__BB0_18:
	st.shared.f32 	[%r9], %f107;
	bar.sync 	0;
	ld.shared.f32 	%f76, [%r8];
	ld.shared.f32 	%f77, [%r10];
	fma.rn.f32 	%f78, %f76, %f77, %f108;
	ld.shared.f32 	%f79, [%r8+4];
	ld.shared.f32 	%f80, [%r10+32];
	fma.rn.f32 	%f81, %f79, %f80, %f78;
	ld.shared.f32 	%f82, [%r8+8];
	ld.shared.f32 	%f83, [%r10+64];
	fma.rn.f32 	%f84, %f82, %f83, %f81;
	ld.shared.f32 	%f85, [%r8+12];
	ld.shared.f32 	%f86, [%r10+96];
	fma.rn.f32 	%f87, %f85, %f86, %f84;
	ld.shared.f32 	%f88, [%r8+16];
	ld.shared.f32 	%f89, [%r10+128];
	fma.rn.f32 	%f90, %f88, %f89, %f87;
	ld.shared.f32 	%f91, [%r8+20];
	ld.shared.f32 	%f92, [%r10+160];
	fma.rn.f32 	%f93, %f91, %f92, %f90;
	ld.shared.f32 	%f94, [%r8+24];
	ld.shared.f32 	%f95, [%r10+192];
	fma.rn.f32 	%f96, %f94, %f95, %f93;
	ld.shared.f32 	%f97, [%r8+28];
	ld.shared.f32 	%f98, [%r10+224];
	fma.rn.f32 	%f108, %f97, %f98, %f96;
	bar.sync 	0;
$L__BB0_19:
	setp.ge.s32 	%p23, %r3, %r33;
	setp.ge.s32 	%p24, %r5, %r35;
	or.pred  	%p25, %p23, %p24;
	@%p25 bra 	$L__BB0_21;
	ld.param.u64 	%rd26, [_Z20matrixMulTiledKernelILi8EEvPfPKfS2_iii_param_0];
	mad.lo.s32 	%r65, %r35, %r3, %r5;
	cvta.to.global.u64 	%rd23, %rd26;
	mul.wide.u32 	%rd24, %r65, 4;
	add.s64 	%rd25, %rd23, %rd24;
	st.global.f32 	[%rd25], %f108;
$L__BB0_21:
	ret;

}
	// .globl	_Z20matrixMulTiledKernelILi16EEvPfPKfS2_iii
.visible .entry _Z20matrixMulTiledKernelILi16EEvPfPKfS2_iii(
	.param .u64 .ptr .align 1 _Z20matrixMulTiledKernelILi16EEvPfPKfS2_iii_param_0,
	.param .u64 .ptr .align 1 _Z20matrixMulTiledKernelILi16EEvPfPKfS2_iii_param_1,
	.param .u64 .ptr .align 1 _Z20matrixMulTiledKernelILi16EEvPfPKfS2_iii_param_2,
	.param .u32 _Z20matrixMulTiledKernelILi16EEvPfPKfS2_iii_param_3,
	.param .u32 _Z20matrixMulTiledKernelILi16EEvPfPKfS2_iii_param_4,
	.param .u32 _Z20matrixMulTiledKernelILi16EEvPfPKfS2_iii_param_5
)
{
	.reg .pred 	%p<26>;
	.reg .b32 	%r<74>;
	.reg .b32 	%f<181>;
	.reg .b64 	%rd<27>;
	// demoted variable
	.shared .align 4 .b8 _ZZ20matrixMulTiledKernelILi16EEvPfPKfS2_iiiE2As[1024];
	// demoted variable
	.shared .align 4 .b8 _ZZ20matrixMulTiledKernelILi16EEvPfPKfS2_iiiE2Bs[1024];
	ld.param.u64 	%rd4, [_Z20matrixMulTiledKernelILi16EEvPfPKfS2_iii_param_1];
	ld.param.u64 	%rd5, [_Z20matrixMulTiledKernelILi16EEvPfPKfS2_iii_param_2];
	ld.param.u32 	%r33, [_Z20matrixMulTiledKernelILi16EEvPfPKfS2_iii_param_3];
	ld.param.u32 	%r34, [_Z20matrixMulTiledKernelILi16EEvPfPKfS2_iii_param_4];
	ld.param.u32 	%r35, [_Z20matrixMulTiledKernelILi16EEvPfPKfS2_iii_param_5];
	cvta.to.global.u64 	%rd1, %rd5;
	cvta.to.global.u64 	%rd2, %rd4;
	mov.u32 	%r36, %ctaid.x;
	mov.u32 	%r37, %ctaid.y;
	mov.u32 	%r1, %tid.x;
	mov.u32 	%r2, %tid.y;
	shl.b32 	%r38, %r37, 4;
	add.s32 	%r3, %r38, %r2;
	shl.b32 	%r4, %r36, 4;
	add.s32 	%r5, %r4, %r1;
	setp.lt.s32 	%p1, %r34, 1;
	mov.f32 	%f180, 0f00000000;
	@%p1 bra 	$L__BB1_19;
	add.s32 	%r6, %r34, 15;
	mul.lo.s32 	%r7, %r34, %r3;
	shl.b32 	%r40, %r2, 6;
	mov.u32 	%r41, _ZZ20matrixMulTiledKernelILi16EEvPfPKfS2_iiiE2As;
	add.s32 	%r8, %r41, %r40;
	mov.u32 	%r42, _ZZ20matrixMulTiledKernelILi16EEvPfPKfS2_iiiE2Bs;
	shl.b32 	%r43, %r1, 2;
	add.s32 	%r10, %r42, %r43;
	add.s32 	%r9, %r10, %r40;
	setp.lt.u32 	%p2, %r34, 17;
	mov.f32 	%f180, 0f00000000;
	mov.b32 	%r73, 0;
	@%p2 bra 	$L__BB1_13;
	shr.u32 	%r45, %r6, 4;
	and.b32  	%r46, %r45, 134217726;
	neg.s32 	%r72, %r46;
	add.s32 	%r47, %r2, 16;
	mad.lo.s32 	%r48, %r35, %r47, %r1;
	add.s32 	%r69, %r48, %r4;
	mad.lo.s32 	%r49, %r2, %r35, %r1;
	add.s32 	%r68, %r49, %r4;
	add.s32 	%r66, %r1, %r7;
	mov.f32 	%f180, 0f00000000;
	mov.b32 	%r71, 16;
	cvt.u64.u32 	%rd10, %r7;
	cvt.u64.u32 	%rd11, %r1;
	mov.u32 	%r67, %r1;
	mov.u32 	%r70, %r2;
$L__BB1_3:
	setp.ge.s32 	%p3, %r3, %r33;
	setp.ge.s32 	%p4, %r67, %r34;
	mov.f32 	%f172, 0f00000000;
	or.pred  	%p5, %p3, %p4;
	@%p5 bra 	$L__BB1_5;
	mul.wide.u32 	%rd6, %r66, 4;
	add.s64 	%rd7, %rd2, %rd6;
	ld.global.f32 	%f172, [%rd7];
$L__BB1_5:
	setp.ge.s32 	%p6, %r5, %r35;
	shl.b32 	%r50, %r1, 2;
	add.s32 	%r51, %r8, %r50;
	st.shared.f32 	[%r51], %f172;
	setp.ge.s32 	%p7, %r70, %r34;
	mov.f32 	%f173, 0f00000000;
	or.pred  	%p8, %p7, %p6;
	@%p8 bra 	$L__BB1_7;
	mul.wide.s32 	%rd8, %r68, 4;
	add.s64 	%rd9, %rd1, %rd8;
	ld.global.f32 	%f173, [%rd9];
$L__BB1_7:
	st.shared.f32 	[%r9], %f173;
	bar.sync 	0;
	ld.shared.f32 	%f27, [%r8];
	ld.shared.f32 	%f28, [%r10];
	fma.rn.f32 	%f29, %f27, %f28, %f180;
	ld.shared.f32 	%f30, [%r8+4];
	ld.shared.f32 	%f31, [%r10+64];
	fma.rn.f32 	%f32, %f30, %f31, %f29;
	ld.shared.f32 	%f33, [%r8+8];
	ld.shared.f32 	%f34, [%r10+128];
	fma.rn.f32 	%f35, %f33, %f34, %f32;
	ld.shared.f32 	%f36, [%r8+12];
	ld.shared.f32 	%f37, [%r10+192];
	fma.rn.f32 	%f38, %f36, %f37, %f35;
	ld.shared.f32 	%f39, [%r8+16];
	ld.shared.f32 	%f40, [%r10+256];
	fma.rn.f32 	%f41, %f39, %f40, %f38;
	ld.shared.f32 	%f42, [%r8+20];
	ld.shared.f32 	%f43, [%r10+320];
	fma.rn.f32 	%f44, %f42, %f43, %f41;
	ld.shared.f32 	%f45, [%r8+24];
	ld.shared.f32 	%f46, [%r10+384];
	fma.rn.f32 	%f47, %f45, %f46, %f44;
	ld.shared.f32 	%f48, [%r8+28];
	ld.shared.f32 	%f49, [%r10+448];
	fma.rn.f32 	%f50, %f48, %f49, %f47;
	ld.shared.f32 	%f51, [%r8+32];
	ld.shared.f32 	%f52, [%r10+512];
	fma.rn.f32 	%f53, %f51, %f52, %f50;
	ld.shared.f32 	%f54, [%r8+36];
	ld.shared.f32 	%f55, [%r10+576];
	fma.rn.f32 	%f56, %f54, %f55, %f53;
	ld.shared.f32 	%f57, [%r8+40];
	ld.shared.f32 	%f58, [%r10+640];
	fma.rn.f32 	%f59, %f57, %f58, %f56;
	ld.shared.f32 	%f60, [%r8+44];
	ld.shared.f32 	%f61, [%r10+704];
	fma.rn.f32 	%f62, %f60, %f61, %f59;
	ld.shared.f32 	%f63, [%r8+48];
	ld.shared.f32 	%f64, [%r10+768];
	fma.rn.f32 	%f65, %f63, %f64, %f62;
	ld.shared.f32 	%f66, [%r8+52];
	ld.shared.f32 	%f67, [%r10+832];
	fma.rn.f32 	%f68, %f66, %f67, %f65;
	ld.shared.f32 	%f69, [%r8+56];
	ld.shared.f32 	%f70, [%r10+896];
	fma.rn.f32 	%f71, %f69, %f70, %f68;
	ld.shared.f32 	%f72, [%r8+60];
	ld.shared.f32 	%f73, [%r10+960];
	fma.rn.f32 	%f6, %f72, %f73, %f71;
	bar.sync 	0;
	add.s32 	%r52, %r67, 16;
	setp.ge.s32 	%p10, %r52, %r34;
	mov.f32 	%f174, 0f00000000;
	or.pred  	%p11, %p3, %p10;
	@%p11 bra 	$L__BB1_9;
	add.s32 	%r53, %r71, -16;
	cvt.u64.u32 	%rd12, %r53;
	add.s64 	%rd13, %rd12, %rd11;
	add.s64 	%rd14, %rd13, %rd10;
	shl.b64 	%rd15, %rd14, 2;
	add.s64 	%rd16, %rd2, %rd15;
	ld.global.f32 	%f174, [%rd16+64];
$L__BB1_9:
	shl.b32 	%r54, %r1, 2;
	add.s32 	%r55, %r8, %r54;
	st.shared.f32 	[%r55], %f174;
	add.s32 	%r56, %r70, 16;
	setp.ge.s32 	%p13, %r56, %r34;
	mov.f32 	%f175, 0f00000000;
	or.pred  	%p14, %p13, %p6;
	@%p14 bra 	$L__BB1_11;
	mul.wide.s32 	%rd17, %r69, 4;
	add.s64 	%rd18, %rd1, %rd17;
	ld.global.f32 	%f175, [%rd18];
$L__BB1_11:
	st.shared.f32 	[%r9], %f175;
	bar.sync 	0;
	ld.shared.f32 	%f75, [%r8];
	ld.shared.f32 	%f76, [%r10];
	fma.rn.f32 	%f77, %f75, %f76, %f6;
	ld.shared.f32 	%f78, [%r8+4];
	ld.shared.f32 	%f79, [%r10+64];
	fma.rn.f32 	%f80, %f78, %f79, %f77;
	ld.shared.f32 	%f81, [%r8+8];
	ld.shared.f32 	%f82, [%r10+128];
	fma.rn.f32 	%f83, %f81, %f82, %f80;
	ld.shared.f32 	%f84, [%r8+12];
	ld.shared.f32 	%f85, [%r10+192];
	fma.rn.f32 	%f86, %f84, %f85, %f83;
	ld.shared.f32 	%f87, [%r8+16];
	ld.shared.f32 	%f88, [%r10+256];
	fma.rn.f32 	%f89, %f87, %f88, %f86;
	ld.shared.f32 	%f90, [%r8+20];
	ld.shared.f32 	%f91, [%r10+320];
	fma.rn.f32 	%f92, %f90, %f91, %f89;
	ld.shared.f32 	%f93, [%r8+24];
	ld.shared.f32 	%f94, [%r10+384];
	fma.rn.f32 	%f95, %f93, %f94, %f92;
	ld.shared.f32 	%f96, [%r8+28];
	ld.shared.f32 	%f97, [%r10+448];
	fma.rn.f32 	%f98, %f96, %f97, %f95;
	ld.shared.f32 	%f99, [%r8+32];
	ld.shared.f32 	%f100, [%r10+512];
	fma.rn.f32 	%f101, %f99, %f100, %f98;
	ld.shared.f32 	%f102, [%r8+36];
	ld.shared.f32 	%f103, [%r10+576];
	fma.rn.f32 	%f104, %f102, %f103, %f101;
	ld.shared.f32 	%f105, [%r8+40];
	ld.shared.f32 	%f106, [%r10+640];
	fma.rn.f32 	%f107, %f105, %f106, %f104;
	ld.shared.f32 	%f108, [%r8+44];
	ld.shared.f32 	%f109, [%r10+704];
	fma.rn.f32 	%f110, %f108, %f109, %f107;
	ld.shared.f32 	%f111, [%r8+48];
	ld.shared.f32 	%f112, [%r10+768];
	fma.rn.f32 	%f113, %f111, %f112, %f110;
	ld.shared.f32 	%f114, [%r8+52];
	ld.shared.f32 	%f115, [%r10+832];
	fma.rn.f32 	%f116, %f114, %f115, %f113;
	ld.shared.f32 	%f117, [%r8+56];
	ld.shared.f32 	%f118, [%r10+896];
	fma.rn.f32 	%f119, %f117, %f118, %f116;
	ld.shared.f32 	%f120, [%r8+60];
	ld.shared.f32 	%f121, [%r10+960];
	fma.rn.f32 	%f180, %f120, %f121, %f119;
	bar.sync 	0;
	add.s32 	%r72, %r72, 2;
	add.s32 	%r71, %r71, 32;
	add.s32 	%r70, %r70, 32;
	shl.b32 	%r57, %r35, 5;
	add.s32 	%r69, %r69, %r57;
	add.s32 	%r68, %r68, %r57;
	add.s32 	%r67, %r67, 32;
	add.s32 	%r66, %r66, 32;
	setp.ne.s32 	%p15, %r72, 0;
	@%p15 bra 	$L__BB1_3;
	and.b32  	%r73, %r6, 2147483616;
$L__BB1_13:
	and.b32  	%r58, %r6, 16;
	setp.eq.s32 	%p16, %r58, 0;
	@%p16 bra 	$L__BB1_19;
	setp.ge.s32 	%p17, %r3, %r33;
	add.s32 	%r59, %r73, %r1;
	add.s32 	%r32, %r73, %r2;
	setp.ge.s32 	%p18, %r59, %r34;
	mov.f32 	%f178, 0f00000000;
	or.pred  	%p19, %p17, %p18;
	@%p19 bra 	$L__BB1_16;
	add.s32 	%r60, %r59, %r7;
	mul.wide.u32 	%rd19, %r60, 4;
	add.s64 	%rd20, %rd2, %rd19;
	ld.global.f32 	%f178, [%rd20];
$L__BB1_16:
	setp.ge.s32 	%p20, %r5, %r35;
	mov.u32 	%r61, %tid.x;
	shl.b32 	%r62, %r61, 2;
	add.s32 	%r63, %r8, %r62;
	st.shared.f32 	[%r63], %f178;
	setp.ge.s32 	%p21, %r32, %r34;
	mov.f32 	%f179, 0f00000000;
	or.pred  	%p22, %p21, %p20;
	@%p22 bra 	$L__BB1_18;
	mad.lo.s32 	%r64, %r32, %r35, %r5;
	mul.wide.s32 	%rd21, %r64, 4;
	add.s64 	%rd22, %rd1, %rd21;
	ld.global.f32 	%f179, [%rd22];
$L__BB1_18:
	st.shared.f32 	[%r9], %f179;
	bar.sync 	0;
	ld.shared.f32 	%f124, [%r8];
	ld.shared.f32 	%f125, [%r10];
	fma.rn.f32 	%f126, %f124, %f125, %f180;
	ld.shared.f32 	%f127, [%r8+4];
	ld.shared.f32 	%f128, [%r10+64];
	fma.rn.f32 	%f129, %f127, %f128, %f126;
	ld.shared.f32 	%f130, [%r8+8];
	ld.shared.f32 	%f131, [%r10+128];
	fma.rn.f32 	%f132, %f130, %f131, %f129;
	ld.shared.f32 	%f133, [%r8+12];
	ld.shared.f32 	%f134, [%r10+192];
	fma.rn.f32 	%f135, %f133, %f134, %f132;
	ld.shared.f32 	%f136, [%r8+16];
	ld.shared.f32 	%f137, [%r10+256];
	fma.rn.f32 	%f138, %f136, %f137, %f135;
	ld.shared.f32 	%f139, [%r8+20];
	ld.shared.f32 	%f140, [%r10+320];
	fma.rn.f32 	%f141, %f139, %f140, %f138;
	ld.shared.f32 	%f142, [%r8+24];
	ld.shared.f32 	%f143, [%r10+384];
	fma.rn.f32 	%f144, %f142, %f143, %f141;
	ld.shared.f32 	%f145, [%r8+28];
	ld.shared.f32 	%f146, [%r10+448];
	fma.rn.f32 	%f147, %f145, %f146, %f144;
	ld.shared.f32 	%f148, [%r8+32];
	ld.shared.f32 	%f149, [%r10+512];
	fma.rn.f32 	%f150, %f148, %f149, %f147;
	ld.shared.f32 	%f151, [%r8+36];
	ld.shared.f32 	%f152, [%r10+576];
	fma.rn.f32 	%f153, %f151, %f152, %f150;
	ld.shared.f32 	%f154, [%r8+40];
	ld.shared.f32 	%f155, [%r10+640];
	fma.rn.f32 	%f156, %f154, %f155, %f153;
	ld.shared.f32 	%f157, [%r8+44];
	ld.shared.f32 	%f158, [%r10+704];
	fma.rn.f32 	%f159, %f157, %f158, %f156;
	ld.shared.f32 	%f160, [%r8+48];
	ld.shared.f32 	%f161, [%r10+768];
	fma.rn.f32 	%f162, %f160, %f161, %f159;
	ld.shared.f32 	%f163, [%r8+52];
	ld.shared.f32 	%f164, [%r10+832];
	fma.rn.f32 	%f165, %f163, %f164, %f162;
	ld.shared.f32 	%f166, [%r8+56];
	ld.shared.f32 	%f167, [%r10+896];
	fma.rn.f32 	%f168, %f166, %f167, %f165;
	ld.shared.f32 	%f169, [%r8+60];
	ld.shared.f32 	%f170, [%r10+960];
	fma.rn.f32 	%f180, %f169, %f170, %f168;
	bar.sync 	0;
$L__BB1_19:
	setp.ge.s32 	%p23, %r3, %r33;
	setp.ge.s32 	%p24, %r5, %r35;
	or.pred  	%p25, %p23, %p24;
	@%p25 bra 	$L__BB1_21;
	ld.param.u64 	%rd26, [_Z20matrixMulTiledKernelILi16EEvPfPKfS2_iii_param_0];
	mad.lo.s32 	%r65, %r35, %r3, %r5;
	cvta.to.global.u64 	%rd23, %rd26;
	mul.wide.u32 	%rd24, %r65, 4;
	add.s64 	%rd25, %rd23, %rd24;
	st.global.f32 	[%rd25], %f180;
$L__BB1_21:
	ret;

}
	// .globl	_Z20matrixMulTiledKernelILi32EEvPfPKfS2_iii
.visible .entry _Z20matrixMulTiledKernelILi32EEvPfPKfS2_iii(
	.param .u64 .ptr .align 1 _Z20matrixMulTiledKernelILi32EEvPfPKfS2_iii_param_0,
	.param .u64 .ptr .align 1 _Z20matrixMulTiledKernelILi32EEvPfPKfS2_iii_param_1,
	.param .u64 .ptr .align 1 _Z20matrixMulTiledKernelILi32EEvPfPKfS2_iii_param_2,
	.param .u32 _Z20matrixMulTiledKernelILi32EEvPfPKfS2_iii_param_3,
	.param .u32 _Z20matrixMulTiledKernelILi32EEvPfPKfS2_iii_param_4,
	.param .u32 _Z20matrixMulTiledKernelILi32EEvPfPKfS2_iii_param_5
)
{
	.reg .pred 	%p<12>;
	.reg .b32 	%r<43>;
	.reg .b32 	%f<111>;
	.reg .b64 	%rd<13>;
	// demoted variable
	.shared .align 4 .b8 _ZZ20matrixMulTiledKernelILi32EEvPfPKfS2_iiiE2As[4096];
	// demoted variable
	.shared .align 4 .b8 _ZZ20matrixMulTiledKernelILi32EEvPfPKfS2_iiiE2Bs[4096];
	ld.param.u64 	%rd3, [_Z20matrixMulTiledKernelILi32EEvPfPKfS2_iii_param_0];
	ld.param.u64 	%rd4, [_Z20matrixMulTiledKernelILi32EEvPfPKfS2_iii_param_1];
	ld.param.u64 	%rd5, [_Z20matrixMulTiledKernelILi32EEvPfPKfS2_iii_param_2];
	ld.param.u32 	%r24, [_Z20matrixMulTiledKernelILi32EEvPfPKfS2_iii_param_3];
	ld.param.u32 	%r25, [_Z20matrixMulTiledKernelILi32EEvPfPKfS2_iii_param_4];
	ld.param.u32 	%r26, [_Z20matrixMulTiledKernelILi32EEvPfPKfS2_iii_param_5];
	mov.u32 	%r27, %ctaid.x;
	mov.u32 	%r28, %ctaid.y;
	mov.u32 	%r38, %tid.x;
	mov.u32 	%r40, %tid.y;
	shl.b32 	%r29, %r28, 5;
	add.s32 	%r3, %r29, %r40;
	shl.b32 	%r4, %r27, 5;
	add.s32 	%r5, %r4, %r38;
	setp.lt.s32 	%p1, %r25, 1;
	mov.f32 	%f110, 0f00000000;
	@%p1 bra 	$L__BB2_7;
	add.s32 	%r30, %r25, 31;
	shr.u32 	%r31, %r30, 5;
	shl.b32 	%r32, %r40, 7;
	mov.u32 	%r33, _ZZ20matrixMulTiledKernelILi32EEvPfPKfS2_iiiE2As;
	add.s32 	%r6, %r33, %r32;
	shl.b32 	%r34, %r38, 2;
	add.s32 	%r7, %r6, %r34;
	mov.u32 	%r35, _ZZ20matrixMulTiledKernelILi32EEvPfPKfS2_iiiE2Bs;
	add.s32 	%r9, %r35, %r34;
	add.s32 	%r8, %r9, %r32;
	neg.s32 	%r42, %r31;
	mad.lo.s32 	%r36, %r40, %r26, %r38;
	add.s32 	%r41, %r36, %r4;
	shl.b32 	%r12, %r26, 5;
	mad.lo.s32 	%r39, %r25, %r3, %r38;
	cvta.to.global.u64 	%rd1, %rd4;
	cvta.to.global.u64 	%rd2, %rd5;
	mov.f32 	%f110, 0f00000000;
$L__BB2_2:
	setp.ge.s32 	%p2, %r3, %r24;
	setp.ge.s32 	%p3, %r38, %r25;
	mov.f32 	%f108, 0f00000000;
	or.pred  	%p4, %p2, %p3;
	@%p4 bra 	$L__BB2_4;
	mul.wide.u32 	%rd6, %r39, 4;
	add.s64 	%rd7, %rd1, %rd6;
	ld.global.f32 	%f108, [%rd7];
$L__BB2_4:
	setp.ge.s32 	%p5, %r5, %r26;
	st.shared.f32 	[%r7], %f108;
	setp.ge.s32 	%p6, %r40, %r25;
	mov.f32 	%f109, 0f00000000;
	or.pred  	%p7, %p6, %p5;
	@%p7 bra 	$L__BB2_6;
	mul.wide.s32 	%rd8, %r41, 4;
	add.s64 	%rd9, %rd2, %rd8;
	ld.global.f32 	%f109, [%rd9];
$L__BB2_6:
	st.shared.f32 	[%r8], %f109;
	bar.sync 	0;
	ld.shared.f32 	%f12, [%r6];
	ld.shared.f32 	%f13, [%r9];
	fma.rn.f32 	%f14, %f12, %f13, %f110;
	ld.shared.f32 	%f15, [%r6+4];
	ld.shared.f32 	%f16, [%r9+128];
	fma.rn.f32 	%f17, %f15, %f16, %f14;
	ld.shared.f32 	%f18, [%r6+8];
	ld.shared.f32 	%f19, [%r9+256];
	fma.rn.f32 	%f20, %f18, %f19, %f17;
	ld.shared.f32 	%f21, [%r6+12];
	ld.shared.f32 	%f22, [%r9+384];
	fma.rn.f32 	%f23, %f21, %f22, %f20;
	ld.shared.f32 	%f24, [%r6+16];
	ld.shared.f32 	%f25, [%r9+512];
	fma.rn.f32 	%f26, %f24, %f25, %f23;
	ld.shared.f32 	%f27, [%r6+20];
	ld.shared.f32 	%f28, [%r9+640];
	fma.rn.f32 	%f29, %f27, %f28, %f26;
	ld.shared.f32 	%f30, [%r6+24];
	ld.shared.f32 	%f31, [%r9+768];
	fma.rn.f32 	%f32, %f30, %f31, %f29;
	ld.shared.f32 	%f33, [%r6+28];
	ld.shared.f32 	%f34, [%r9+896];
	fma.rn.f32 	%f35, %f33, %f34, %f32;
	ld.shared.f32 	%f36, [%r6+32];
	ld.shared.f32 	%f37, [%r9+1024];
	fma.rn.f32 	%f38, %f36, %f37, %f35;
	ld.shared.f32 	%f39, [%r6+36];
	ld.shared.f32 	%f40, [%r9+1152];
	fma.rn.f32 	%f41, %f39, %f40, %f38;
	ld.shared.f32 	%f42, [%r6+40];
	ld.shared.f32 	%f43, [%r9+1280];
	fma.rn.f32 	%f44, %f42, %f43, %f41;
	ld.shared.f32 	%f45, [%r6+44];
	ld.shared.f32 	%f46, [%r9+1408];
	fma.rn.f32 	%f47, %f45, %f46, %f44;
	ld.shared.f32 	%f48, [%r6+48];
	ld.shared.f32 	%f49, [%r9+1536];
	fma.rn.f32 	%f50, %f48, %f49, %f47;
	ld.shared.f32 	%f51, [%r6+52];
	ld.shared.f32 	%f52, [%r9+1664];
	fma.rn.f32 	%f53, %f51, %f52, %f50;
	ld.shared.f32 	%f54, [%r6+56];
	ld.shared.f32 	%f55, [%r9+1792];
	fma.rn.f32 	%f56, %f54, %f55, %f53;
	ld.shared.f32 	%f57, [%r6+60];
	ld.shared.f32 	%f58, [%r9+1920];
	fma.rn.f32 	%f59, %f57, %f58, %f56;
	ld.shared.f32 	%f60, [%r6+64];
	ld.shared.f32 	%f61, [%r9+2048];
	fma.rn.f32 	%f62, %f60, %f61, %f59;
	ld.shared.f32 	%f63, [%r6+68];
	ld.shared.f32 	%f64, [%r9+2176];
	fma.rn.f32 	%f65, %f63, %f64, %f62;
	ld.shared.f32 	%f66, [%r6+72];
	ld.shared.f32 	%f67, [%r9+2304];
	fma.rn.f32 	%f68, %f66, %f67, %f65;
	ld.shared.f32 	%f69, [%r6+76];
	ld.shared.f32 	%f70, [%r9+2432];
	fma.rn.f32 	%f71, %f69, %f70, %f68;
	ld.shared.f32 	%f72, [%r6+80];
	ld.shared.f32 	%f73, [%r9+2560];
	fma.rn.f32 	%f74, %f72, %f73, %f71;
	ld.shared.f32 	%f75, [%r6+84];
	ld.shared.f32 	%f76, [%r9+2688];
	fma.rn.f32 	%f77, %f75, %f76, %f74;
	ld.shared.f32 	%f78, [%r6+88];
	ld.shared.f32 	%f79, [%r9+2816];
	fma.rn.f32 	%f80, %f78, %f79, %f77;
	ld.shared.f32 	%f81, [%r6+92];
	ld.shared.f32 	%f82, [%r9+2944];
	fma.rn.f32 	%f83, %f81, %f82, %f80;
	ld.shared.f32 	%f84, [%r6+96];
	ld.shared.f32 	%f85, [%r9+3072];
	fma.rn.f32 	%f86, %f84, %f85, %f83;
	ld.shared.f32 	%f87, [%r6+100];
	ld.shared.f32 	%f88, [%r9+3200];
	fma.rn.f32 	%f89, %f87, %f88, %f86;
	ld.shared.f32 	%f90, [%r6+104];
	ld.shared.f32 	%f91, [%r9+3328];
	fma.rn.f32 	%f92, %f90, %f91, %f89;
	ld.shared.f32 	%f93, [%r6+108];
	ld.shared.f32 	%f94, [%r9+3456];
	fma.rn.f32 	%f95, %f93, %f94, %f92;
	ld.shared.f32 	%f96, [%r6+112];
	ld.shared.f32 	%f97, [%r9+3584];
	fma.rn.f32 	%f98, %f96, %f97, %f95;
	ld.shared.f32 	%f99, [%r6+116];
	ld.shared.f32 	%f100, [%r9+3712];
	fma.rn.f32 	%f101, %f99, %f100, %f98;
	ld.shared.f32 	%f102, [%r6+120];
	ld.shared.f32 	%f103, [%r9+3840];
	fma.rn.f32 	%f104, %f102, %f103, %f101;
	ld.shared.f32 	%f105, [%r6+124];
	ld.shared.f32 	%f106, [%r9+3968];
	fma.rn.f32 	%f110, %f105, %f106, %f104;
	bar.sync 	0;
	add.s32 	%r42, %r42, 1;
	setp.ne.s32 	%p8, %r42, 0;
	add.s32 	%r41, %r41, %r12;
	add.s32 	%r40, %r40, 32;
	add.s32 	%r39, %r39, 32;
	add.s32 	%r38, %r38, 32;
	@%p8 bra 	$L__BB2_2;
$L__BB2_7:
	setp.ge.s32 	%p9, %r3, %r24;
	setp.ge.s32 	%p10, %r5, %r26;
	or.pred  	%p11, %p9, %p10;
	@%p11 bra 	$L__BB2_9;
	mad.lo.s32 	%r37, %r26, %r3, %r5;
	cvta.to.global.u64 	%rd10, %rd3;
	mul.wide.u32 	%rd11, %r37, 4;
	add.s64 	%rd12, %rd10, %rd11;
	st.global.f32 	[%rd12], %f110;
$L__BB2_9:
	ret;

}


// ===== COMPILED SASS (sm_100) =====

	.target	sm_100

	.elftype	@"ET_EXEC"


//--------------------- .note.nv.tkinfo           --------------------------
	.section	.note.nv.tkinfo,"",@"SHT_NOTE"
	.sectionflags	@"SHF_NOTE_NV_TKINFO"
	.tkinfo
        /*0018*/ 	.word	0x00000002
        /*0030*/ 	.string	""
        /*0030*/ 	.string	"ptxas"
        /*0030*/ 	.string	"Cuda compilation tools, release 13.0, V13.0.88"
        /*0030*/ 	.string	"Build cuda_13.0.r13.0/compiler.36424714_0"
        /*0030*/ 	.string	"-arch sm_100 -m 64 "



//--------------------- .note.nv.cuinfo           --------------------------
	.section	.note.nv.cuinfo,"",@"SHT_NOTE"
	.sectionflags	@"SHF_NOTE_NV_CUINFO"
        /*0018*/ 	.short	0x0002
        /*001a*/ 	.short	0x0064
        /*001c*/ 	.short	0x0082
	.zero		2


//--------------------- .nv.info                  --------------------------
	.section	.nv.info,"",@"SHT_CUDA_INFO"
	.align	4


	//----- nvinfo : EIATTR_REGCOUNT
	.align		4
        /*0000*/ 	.byte	0x04, 0x2f
        /*0002*/ 	.short	(.L_1 - .L_0)
	.align		4
.L_0:
        /*0004*/ 	.word	index@(_Z20matrixMulTiledKernelILi8EEvPfPKfS2_iii)
        /*0008*/ 	.word	0x00000020


	//----- nvinfo : EIATTR_FRAME_SIZE
	.align		4
.L_1:
        /*000c*/ 	.byte	0x04, 0x11
        /*000e*/ 	.short	(.L_3 - .L_2)
	.align		4
.L_2:
        /*0010*/ 	.word	index@(_Z20matrixMulTiledKernelILi8EEvPfPKfS2_iii)
        /*0014*/ 	.word	0x00000000


	//----- nvinfo : EIATTR_REGCOUNT
	.align		4
.L_3:
        /*0018*/ 	.byte	0x04, 0x2f
        /*001a*/ 	.short	(.L_5 - .L_4)
	.align		4
.L_4:
        /*001c*/ 	.word	index@(_Z20matrixMulTiledKernelILi16EEvPfPKfS2_iii)
        /*0020*/ 	.word	0x00000020


	//----- nvinfo : EIATTR_FRAME_SIZE
	.align		4
.L_5:
        /*0024*/ 	.byte	0x04, 0x11
        /*0026*/ 	.short	(.L_7 - .L_6)
	.align		4
.L_6:
        /*0028*/ 	.word	index@(_Z20matrixMulTiledKernelILi16EEvPfPKfS2_iii)
        /*002c*/ 	.word	0x00000000


	//----- nvinfo : EIATTR_REGCOUNT
	.align		4
.L_7:
        /*0030*/ 	.byte	0x04, 0x2f
        /*0032*/ 	.short	(.L_9 - .L_8)
	.align		4
.L_8:
        /*0034*/ 	.word	index@(_Z20matrixMulTiledKernelILi32EEvPfPKfS2_iii)
        /*0038*/ 	.word	0x00000020


	//----- nvinfo : EIATTR_FRAME_SIZE
	.align		4
.L_9:
        /*003c*/ 	.byte	0x04, 0x11
        /*003e*/ 	.short	(.L_11 - .L_10)
	.align		4
.L_10:
        /*0040*/ 	.word	index@(_Z20matrixMulTiledKernelILi32EEvPfPKfS2_iii)
        /*0044*/ 	.word	0x00000000


	//----- nvinfo : EIATTR_MIN_STACK_SIZE
	.align		4
.L_11:
        /*0048*/ 	.byte	0x04, 0x12
        /*004a*/ 	.short	(.L_13 - .L_12)
	.align		4
.L_12:
        /*004c*/ 	.word	index@(_Z20matrixMulTiledKernelILi32EEvPfPKfS2_iii)
        /*0050*/ 	.word	0x00000000


	//----- nvinfo : EIATTR_MIN_STACK_SIZE
	.align		4
.L_13:
        /*0054*/ 	.byte	0x04, 0x12
        /*0056*/ 	.short	(.L_15 - .L_14)
	.align		4
.L_14:
        /*0058*/ 	.word	index@(_Z20matrixMulTiledKernelILi16EEvPfPKfS2_iii)
        /*005c*/ 	.word	0x00000000


	//----- nvinfo : EIATTR_MIN_STACK_SIZE
	.align		4
.L_15:
        /*0060*/ 	.byte	0x04, 0x12
        /*0062*/ 	.short	(.L_17 - .L_16)
	.align		4
.L_16:
        /*0064*/ 	.word	index@(_Z20matrixMulTiledKernelILi8EEvPfPKfS2_iii)
        /*0068*/ 	.word	0x00000000
.L_17:


//--------------------- .nv.compat                --------------------------
	.section	.nv.compat,"",@"SHT_CUDA_COMPAT_INFO"
	.align	4
        /*0000*/ 	.byte	0x02, 0x09, 0x00, 0x00, 0x02, 0x02, 0x01, 0x00, 0x02, 0x05, 0x05, 0x00, 0x03, 0x07, 0x01, 0x01
        /*0010*/ 	.byte	0x02, 0x03, 0x00, 0x00, 0x02, 0x06, 0x01, 0x00, 0x04, 0x0b, 0x08, 0x00, 0x09, 0x00, 0x00, 0x00
        /*0020*/ 	.byte	0x00, 0x00, 0x00, 0x00


//--------------------- .nv.info._Z20matrixMulTiledKernelILi32EEvPfPKfS2_iii --------------------------
	.section	.nv.info._Z20matrixMulTiledKernelILi32EEvPfPKfS2_iii,"",@"SHT_CUDA_INFO"
	.sectionflags	@""
	.align	4


	//----- nvinfo : EIATTR_CUDA_API_VERSION
	.align		4
        /*0000*/ 	.byte	0x04, 0x37
        /*0002*/ 	.short	(.L_19 - .L_18)
.L_18:
        /*0004*/ 	.word	0x00000082


	//----- nvinfo : EIATTR_KPARAM_INFO
	.align		4
.L_19:
        /*0008*/ 	.byte	0x04, 0x17
        /*000a*/ 	.short	(.L_21 - .L_20)
.L_20:
        /*000c*/ 	.word	0x00000000
        /*0010*/ 	.short	0x0005
        /*0012*/ 	.short	0x0020
        /*0014*/ 	.byte	0x00, 0xf0, 0x11, 0x00


	//----- nvinfo : EIATTR_KPARAM_INFO
	.align		4
.L_21:
        /*0018*/ 	.byte	0x04, 0x17
        /*001a*/ 	.short	(.L_23 - .L_22)
.L_22:
        /*001c*/ 	.word	0x00000000
        /*0020*/ 	.short	0x0004
        /*0022*/ 	.short	0x001c
        /*0024*/ 	.byte	0x00, 0xf0, 0x11, 0x00


	//----- nvinfo : EIATTR_KPARAM_INFO
	.align		4
.L_23:
        /*0028*/ 	.byte	0x04, 0x17
        /*002a*/ 	.short	(.L_25 - .L_24)
.L_24:
        /*002c*/ 	.word	0x00000000
        /*0030*/ 	.short	0x0003
        /*0032*/ 	.short	0x0018
        /*0034*/ 	.byte	0x00, 0xf0, 0x11, 0x00


	//----- nvinfo : EIATTR_KPARAM_INFO
	.align		4
.L_25:
        /*0038*/ 	.byte	0x04, 0x17
        /*003a*/ 	.short	(.L_27 - .L_26)
.L_26:
        /*003c*/ 	.word	0x00000000
        /*0040*/ 	.short	0x0002
        /*0042*/ 	.short	0x0010
        /*0044*/ 	.byte	0x00, 0xf5, 0x21, 0x00


	//----- nvinfo : EIATTR_KPARAM_INFO
	.align		4
.L_27:
        /*0048*/ 	.byte	0x04, 0x17
        /*004a*/ 	.short	(.L_29 - .L_28)
.L_28:
        /*004c*/ 	.word	0x00000000
        /*0050*/ 	.short	0x0001
        /*0052*/ 	.short	0x0008
        /*0054*/ 	.byte	0x00, 0xf5, 0x21, 0x00


	//----- nvinfo : EIATTR_KPARAM_INFO
	.align		4
.L_29:
        /*0058*/ 	.byte	0x04, 0x17
        /*005a*/ 	.short	(.L_31 - .L_30)
.L_30:
        /*005c*/ 	.word	0x00000000
        /*0060*/ 	.short	0x0000
        /*0062*/ 	.short	0x0000
        /*0064*/ 	.byte	0x00, 0xf5, 0x21, 0x00


	//----- nvinfo : EIATTR_SPARSE_MMA_MASK
	.align		4
.L_31:
        /*0068*/ 	.byte	0x03, 0x50
        /*006a*/ 	.short	0x0000


	//----- nvinfo : EIATTR_MAXREG_COUNT
	.align		4
        /*006c*/ 	.byte	0x03, 0x1b
        /*006e*/ 	.short	0x00ff


	//----- nvinfo : EIATTR_NUM_BARRIERS
	.align		4
        /*0070*/ 	.byte	0x02, 0x4c
        /*0072*/ 	.byte	0x01
	.zero		1


	//----- nvinfo : EIATTR_MERCURY_ISA_VERSION
	.align		4
        /*0074*/ 	.byte	0x03, 0x5f
        /*0076*/ 	.short	0x0101


	//----- nvinfo : EIATTR_VRC_CTA_INIT_COUNT
	.align		4
        /*0078*/ 	.byte	0x02, 0x4a
	.zero		1
	.zero		1


	//----- nvinfo : EIATTR_EXIT_INSTR_OFFSETS
	.align		4
        /*007c*/ 	.byte	0x04, 0x1c
        /*007e*/ 	.short	(.L_33 - .L_32)


	//   ....[0]....
.L_32:
        /*0080*/ 	.word	0x00000820


	//   ....[1]....
        /*0084*/ 	.word	0x00000870


	//----- nvinfo : EIATTR_CBANK_PARAM_SIZE
	.align		4
.L_33:
        /*0088*/ 	.byte	0x03, 0x19
        /*008a*/ 	.short	0x0024


	//----- nvinfo : EIATTR_PARAM_CBANK
	.align		4
        /*008c*/ 	.byte	0x04, 0x0a
        /*008e*/ 	.short	(.L_35 - .L_34)
	.align		4
.L_34:
        /*0090*/ 	.word	index@(.nv.constant0._Z20matrixMulTiledKernelILi32EEvPfPKfS2_iii)
        /*0094*/ 	.short	0x0380
        /*0096*/ 	.short	0x0024


	//----- nvinfo : EIATTR_SW_WAR
	.align		4
.L_35:
        /*0098*/ 	.byte	0x04, 0x36
        /*009a*/ 	.short	(.L_37 - .L_36)
.L_36:
        /*009c*/ 	.word	0x00000008
.L_37:


//--------------------- .nv.info._Z20matrixMulTiledKernelILi16EEvPfPKfS2_iii --------------------------
	.section	.nv.info._Z20matrixMulTiledKernelILi16EEvPfPKfS2_iii,"",@"SHT_CUDA_INFO"
	.sectionflags	@""
	.align	4


	//----- nvinfo : EIATTR_CUDA_API_VERSION
	.align		4
        /*0000*/ 	.byte	0x04, 0x37
        /*0002*/ 	.short	(.L_39 - .L_38)
.L_38:
        /*0004*/ 	.word	0x00000082


	//----- nvinfo : EIATTR_KPARAM_INFO
	.align		4
.L_39:
        /*0008*/ 	.byte	0x04, 0x17
        /*000a*/ 	.short	(.L_41 - .L_40)
.L_40:
        /*000c*/ 	.word	0x00000000
        /*0010*/ 	.short	0x0005
        /*0012*/ 	.short	0x0020
        /*0014*/ 	.byte	0x00, 0xf0, 0x11, 0x00


	//----- nvinfo : EIATTR_KPARAM_INFO
	.align		4
.L_41:
        /*0018*/ 	.byte	0x04, 0x17
        /*001a*/ 	.short	(.L_43 - .L_42)
.L_42:
        /*001c*/ 	.word	0x00000000
        /*0020*/ 	.short	0x0004
        /*0022*/ 	.short	0x001c
        /*0024*/ 	.byte	0x00, 0xf0, 0x11, 0x00


	//----- nvinfo : EIATTR_KPARAM_INFO
	.align		4
.L_43:
        /*0028*/ 	.byte	0x04, 0x17
        /*002a*/ 	.short	(.L_45 - .L_44)
.L_44:
        /*002c*/ 	.word	0x00000000
        /*0030*/ 	.short	0x0003
        /*0032*/ 	.short	0x0018
        /*0034*/ 	.byte	0x00, 0xf0, 0x11, 0x00


	//----- nvinfo : EIATTR_KPARAM_INFO
	.align		4
.L_45:
        /*0038*/ 	.byte	0x04, 0x17
        /*003a*/ 	.short	(.L_47 - .L_46)
.L_46:
        /*003c*/ 	.word	0x00000000
        /*0040*/ 	.short	0x0002
        /*0042*/ 	.short	0x0010
        /*0044*/ 	.byte	0x00, 0xf5, 0x21, 0x00


	//----- nvinfo : EIATTR_KPARAM_INFO
	.align		4
.L_47:
        /*0048*/ 	.byte	0x04, 0x17
        /*004a*/ 	.short	(.L_49 - .L_48)
.L_48:
        /*004c*/ 	.word	0x00000000
        /*0050*/ 	.short	0x0001
        /*0052*/ 	.short	0x0008
        /*0054*/ 	.byte	0x00, 0xf5, 0x21, 0x00


	//----- nvinfo : EIATTR_KPARAM_INFO
	.align		4
.L_49:
        /*0058*/ 	.byte	0x04, 0x17
        /*005a*/ 	.short	(.L_51 - .L_50)
.L_50:
        /*005c*/ 	.word	0x00000000
        /*0060*/ 	.short	0x0000
        /*0062*/ 	.short	0x0000
        /*0064*/ 	.byte	0x00, 0xf5, 0x21, 0x00


	//----- nvinfo : EIATTR_SPARSE_MMA_MASK
	.align		4
.L_51:
        /*0068*/ 	.byte	0x03, 0x50
        /*006a*/ 	.short	0x0000


	//----- nvinfo : EIATTR_MAXREG_COUNT
	.align		4
        /*006c*/ 	.byte	0x03, 0x1b
        /*006e*/ 	.short	0x00ff


	//----- nvinfo : EIATTR_NUM_BARRIERS
	.align		4
        /*0070*/ 	.byte	0x02, 0x4c
        /*0072*/ 	.byte	0x01
	.zero		1


	//----- nvinfo : EIATTR_MERCURY_ISA_VERSION
	.align		4
        /*0074*/ 	.byte	0x03, 0x5f
        /*0076*/ 	.short	0x0101


	//----- nvinfo : EIATTR_VRC_CTA_INIT_COUNT
	.align		4
        /*0078*/ 	.byte	0x02, 0x4a
	.zero		1
	.zero		1


	//----- nvinfo : EIATTR_EXIT_INSTR_OFFSETS
	.align		4
        /*007c*/ 	.byte	0x04, 0x1c
        /*007e*/ 	.short	(.L_53 - .L_52)


	//   ....[0]....
.L_52:
        /*0080*/ 	.word	0x00000e30


	//   ....[1]....
        /*0084*/ 	.word	0x00000e80


	//----- nvinfo : EIATTR_CBANK_PARAM_SIZE
	.align		4
.L_53:
        /*0088*/ 	.byte	0x03, 0x19
        /*008a*/ 	.short	0x0024


	//----- nvinfo : EIATTR_PARAM_CBANK
	.align		4
        /*008c*/ 	.byte	0x04, 0x0a
        /*008e*/ 	.short	(.L_55 - .L_54)
	.align		4
.L_54:
        /*0090*/ 	.word	index@(.nv.constant0._Z20matrixMulTiledKernelILi16EEvPfPKfS2_iii)
        /*0094*/ 	.short	0x0380
        /*0096*/ 	.short	0x0024


	//----- nvinfo : EIATTR_SW_WAR
	.align		4
.L_55:
        /*0098*/ 	.byte	0x04, 0x36
        /*009a*/ 	.short	(.L_57 - .L_56)
.L_56:
        /*009c*/ 	.word	0x00000008
.L_57:


//--------------------- .nv.info._Z20matrixMulTiledKernelILi8EEvPfPKfS2_iii --------------------------
	.section	.nv.info._Z20matrixMulTiledKernelILi8EEvPfPKfS2_iii,"",@"SHT_CUDA_INFO"
	.sectionflags	@""
	.align	4


	//----- nvinfo : EIATTR_CUDA_API_VERSION
	.align		4
        /*0000*/ 	.byte	0x04, 0x37
        /*0002*/ 	.short	(.L_59 - .L_58)
.L_58:
        /*0004*/ 	.word	0x00000082


	//----- nvinfo : EIATTR_KPARAM_INFO
	.align		4
.L_59:
        /*0008*/ 	.byte	0x04, 0x17
        /*000a*/ 	.short	(.L_61 - .L_60)
.L_60:
        /*000c*/ 	.word	0x00000000
        /*0010*/ 	.short	0x0005
        /*0012*/ 	.short	0x0020
        /*0014*/ 	.byte	0x00, 0xf0, 0x11, 0x00


	//----- nvinfo : EIATTR_KPARAM_INFO
	.align		4
.L_61:
        /*0018*/ 	.byte	0x04, 0x17
        /*001a*/ 	.short	(.L_63 - .L_62)
.L_62:
        /*001c*/ 	.word	0x00000000
        /*0020*/ 	.short	0x0004
        /*0022*/ 	.short	0x001c
        /*0024*/ 	.byte	0x00, 0xf0, 0x11, 0x00


	//----- nvinfo : EIATTR_KPARAM_INFO
	.align		4
.L_63:
        /*0028*/ 	.byte	0x04, 0x17
        /*002a*/ 	.short	(.L_65 - .L_64)
.L_64:
        /*002c*/ 	.word	0x00000000
        /*0030*/ 	.short	0x0003
        /*0032*/ 	.short	0x0018
        /*0034*/ 	.byte	0x00, 0xf0, 0x11, 0x00


	//----- nvinfo : EIATTR_KPARAM_INFO
	.align		4
.L_65:
        /*0038*/ 	.byte	0x04, 0x17
        /*003a*/ 	.short	(.L_67 - .L_66)
.L_66:
        /*003c*/ 	.word	0x00000000
        /*0040*/ 	.short	0x0002
        /*0042*/ 	.short	0x0010
        /*0044*/ 	.byte	0x00, 0xf5, 0x21, 0x00


	//----- nvinfo : EIATTR_KPARAM_INFO
	.align		4
.L_67:
        /*0048*/ 	.byte	0x04, 0x17
        /*004a*/ 	.short	(.L_69 - .L_68)
.L_68:
        /*004c*/ 	.word	0x00000000
        /*0050*/ 	.short	0x0001
        /*0052*/ 	.short	0x0008
        /*0054*/ 	.byte	0x00, 0xf5, 0x21, 0x00


	//----- nvinfo : EIATTR_KPARAM_INFO
	.align		4
.L_69:
        /*0058*/ 	.byte	0x04, 0x17
        /*005a*/ 	.short	(.L_71 - .L_70)
.L_70:
        /*005c*/ 	.word	0x00000000
        /*0060*/ 	.short	0x0000
        /*0062*/ 	.short	0x0000
        /*0064*/ 	.byte	0x00, 0xf5, 0x21, 0x00


	//----- nvinfo : EIATTR_SPARSE_MMA_MASK
	.align		4
.L_71:
        /*0068*/ 	.byte	0x03, 0x50
        /*006a*/ 	.short	0x0000


	//----- nvinfo : EIATTR_MAXREG_COUNT
	.align		4
        /*006c*/ 	.byte	0x03, 0x1b
        /*006e*/ 	.short	0x00ff


	//----- nvinfo : EIATTR_NUM_BARRIERS
	.align		4
        /*0070*/ 	.byte	0x02, 0x4c
        /*0072*/ 	.byte	0x01
	.zero		1


	//----- nvinfo : EIATTR_MERCURY_ISA_VERSION
	.align		4
        /*0074*/ 	.byte	0x03, 0x5f
        /*0076*/ 	.short	0x0101


	//----- nvinfo : EIATTR_VRC_CTA_INIT_COUNT
	.align		4
        /*0078*/ 	.byte	0x02, 0x4a
	.zero		1
	.zero		1


	//----- nvinfo : EIATTR_EXIT_INSTR_OFFSETS
	.align		4
        /*007c*/ 	.byte	0x04, 0x1c
        /*007e*/ 	.short	(.L_73 - .L_72)


	//   ....[0]....
.L_72:
        /*0080*/ 	.word	0x00000ae0


	//   ....[1]....
        /*0084*/ 	.word	0x00000b30


	//----- nvinfo : EIATTR_CBANK_PARAM_SIZE
	.align		4
.L_73:
        /*0088*/ 	.byte	0x03, 0x19
        /*008a*/ 	.short	0x0024


	//----- nvinfo : EIATTR_PARAM_CBANK
	.align		4
        /*008c*/ 	.byte	0x04, 0x0a
        /*008e*/ 	.short	(.L_75 - .L_74)
	.align		4
.L_74:
        /*0090*/ 	.word	index@(.nv.constant0._Z20matrixMulTiledKernelILi8EEvPfPKfS2_iii)
        /*0094*/ 	.short	0x0380
        /*0096*/ 	.short	0x0024


	//----- nvinfo : EIATTR_SW_WAR
	.align		4
.L_75:
        /*0098*/ 	.byte	0x04, 0x36
        /*009a*/ 	.short	(.L_77 - .L_76)
.L_76:
        /*009c*/ 	.word	0x00000008
.L_77:


//--------------------- .nv.callgraph             --------------------------
	.section	.nv.callgraph,"",@"SHT_CUDA_CALLGRAPH"
	.align	4
	.sectionentsize	8
	.align		4
        /*0000*/ 	.word	0x00000000
	.align		4
        /*0004*/ 	.word	0xffffffff
	.align		4
        /*0008*/ 	.word	0x00000000
	.align		4
        /*000c*/ 	.word	0xfffffffe
	.align		4
        /*0010*/ 	.word	0x00000000
	.align		4
        /*0014*/ 	.word	0xfffffffd
	.align		4
        /*0018*/ 	.word	0x00000000
	.align		4
        /*001c*/ 	.word	0xfffffffc


//--------------------- .text._Z20matrixMulTiledKernelILi32EEvPfPKfS2_iii --------------------------
	.section	.text._Z20matrixMulTiledKernelILi32EEvPfPKfS2_iii,"ax",@progbits
	.align	128
        .global         _Z20matrixMulTiledKernelILi32EEvPfPKfS2_iii
        .type           _Z20matrixMulTiledKernelILi32EEvPfPKfS2_iii,@function
        .size           _Z20matrixMulTiledKernelILi32EEvPfPKfS2_iii,(.L_x_11 - _Z20matrixMulTiledKernelILi32EEvPfPKfS2_iii)
        .other          _Z20matrixMulTiledKernelILi32EEvPfPKfS2_iii,@"STO_CUDA_ENTRY STV_DEFAULT"
_Z20matrixMulTiledKernelILi32EEvPfPKfS2_iii:
.text._Z20matrixMulTiledKernelILi32EEvPfPKfS2_iii:
[----:B------:R-:W-:Y:S01]  /*0000*/  LDC R1, c[0x0][0x37c] ;  /* 0x0000df00ff017b82 */ /* 0x000fe20000000800 */
[----:B------:R-:W0:Y:S01]  /*0010*/  S2R R18, SR_CTAID.Y ;  /* 0x0000000000127919 */ /* 0x000e220000002600 */
[----:B------:R-:W1:Y:S01]  /*0020*/  LDCU UR10, c[0x0][0x39c] ;  /* 0x00007380ff0a77ac */ /* 0x000e620008000800 */
[----:B------:R-:W-:Y:S01]  /*0030*/  HFMA2 R21, -RZ, RZ, 0, 0 ;  /* 0x00000000ff157431 */ /* 0x000fe200000001ff */
[----:B------:R-:W0:Y:S01]  /*0040*/  S2R R16, SR_TID.Y ;  /* 0x0000000000107919 */ /* 0x000e220000002200 */
[----:B------:R-:W2:Y:S01]  /*0050*/  LDCU UR14, c[0x0][0x3a0] ;  /* 0x00007400ff0e77ac */ /* 0x000ea20008000800 */
[----:B------:R-:W3:Y:S01]  /*0060*/  S2R R2, SR_CTAID.X ;  /* 0x0000000000027919 */ /* 0x000ee20000002500 */
[----:B------:R-:W4:Y:S01]  /*0070*/  LDCU.64 UR8, c[0x0][0x358] ;  /* 0x00006b00ff0877ac */ /* 0x000f220008000a00 */
[----:B------:R-:W3:Y:S01]  /*0080*/  S2R R17, SR_TID.X ;  /* 0x0000000000117919 */ /* 0x000ee20000002100 */
[----:B-1----:R-:W-:Y:S01]  /*0090*/  UISETP.GE.AND UP0, UPT, UR10, 0x1, UPT ;  /* 0x000000010a00788c */ /* 0x002fe2000bf06270 */
[----:B0-----:R-:W-:-:S02]  /*00a0*/  LEA R18, R18, R16, 0x5 ;  /* 0x0000001012127211 */ /* 0x001fc400078e28ff */
[----:B---3--:R-:W-:-:S06]  /*00b0*/  LEA R19, R2, R17, 0x5 ;  /* 0x0000001102137211 */ /* 0x008fcc00078e28ff */
[----:B--2-4-:R-:W-:Y:S05]  /*00c0*/  BRA.U !UP0, `(.L_x_0) ;  /* 0x0000000508c87547 */ /* 0x014fea000b800000 */
[----:B------:R-:W0:Y:S01]  /*00d0*/  S2UR UR7, SR_CgaCtaId ;  /* 0x00000000000779c3 */ /* 0x000e220000008800 */
[----:B------:R-:W1:Y:S01]  /*00e0*/  LDCU UR11, c[0x0][0x3a0] ;  /* 0x00007400ff0b77ac */ /* 0x000e620008000800 */
[----:B------:R-:W-:Y:S01]  /*00f0*/  MOV R21, RZ ;  /* 0x000000ff00157202 */ /* 0x000fe20000000f00 */
[----:B------:R-:W-:Y:S01]  /*0100*/  IMAD R6, R18, UR10, R17 ;  /* 0x0000000a12067c24 */ /* 0x000fe2000f8e0211 */
[----:B------:R-:W-:Y:S01]  /*0110*/  UMOV UR5, 0x400 ;  /* 0x0000040000057882 */ /* 0x000fe20000000000 */
[----:B------:R-:W-:-:S03]  /*0120*/  UIADD3 UR4, UPT, UPT, UR10, 0x1f, URZ ;  /* 0x0000001f0a047890 */ /* 0x000fc6000fffe0ff */
[----:B------:R-:W2:Y:S01]  /*0130*/  LDC R0, c[0x0][0x3a0] ;  /* 0x0000e800ff007b82 */ /* 0x000ea20000000800 */
[----:B------:R-:W-:Y:S02]  /*0140*/  UIADD3 UR6, UPT, UPT, UR5, 0x1000, URZ ;  /* 0x0000100005067890 */ /* 0x000fe4000fffe0ff */
[----:B------:R-:W-:Y:S01]  /*0150*/  USHF.R.U32.HI UR4, URZ, 0x5, UR4 ;  /* 0x00000005ff047899 */ /* 0x000fe20008011604 */
[----:B------:R-:W3:Y:S03]  /*0160*/  LDCU.64 UR12, c[0x0][0x398] ;  /* 0x00007300ff0c77ac */ /* 0x000ee60008000a00 */
[----:B------:R-:W-:Y:S01]  /*0170*/  UIADD3 UR4, UPT, UPT, -UR4, URZ, URZ ;  /* 0x000000ff04047290 */ /* 0x000fe2000fffe1ff */
[----:B-1----:R-:W-:Y:S01]  /*0180*/  IMAD R7, R16, UR11, R17 ;  /* 0x0000000b10077c24 */ /* 0x002fe2000f8e0211 */
[----:B0-----:R-:W-:-:S04]  /*0190*/  ULEA UR5, UR7, UR5, 0x18 ;  /* 0x0000000507057291 */ /* 0x001fc8000f8ec0ff */
[----:B------:R-:W-:Y:S01]  /*01a0*/  LEA R7, R2, R7, 0x5 ;  /* 0x0000000702077211 */ /* 0x000fe200078e28ff */
[----:B------:R-:W-:Y:S01]  /*01b0*/  ULEA UR6, UR7, UR6, 0x18 ;  /* 0x0000000607067291 */ /* 0x000fe2000f8ec0ff */
[----:B------:R-:W-:-:S05]  /*01c0*/  LEA R5, R16, UR5, 0x7 ;  /* 0x0000000510057c11 */ /* 0x000fca000f8e38ff */
[C---:B------:R-:W-:Y:S02]  /*01d0*/  LEA R3, R17.reuse, UR6, 0x2 ;  /* 0x0000000611037c11 */ /* 0x040fe4000f8e10ff */
[----:B------:R-:W-:Y:S02]  /*01e0*/  LEA R4, R17, R5, 0x2 ;  /* 0x0000000511047211 */ /* 0x000fe400078e10ff */
[----:B---3--:R-:W-:-:S07]  /*01f0*/  LEA R2, R16, R3, 0x7 ;  /* 0x0000000310027211 */ /* 0x008fce00078e38ff */
.L_x_1:
[----:B------:R-:W-:Y:S01]  /*0200*/  ISETP.GE.AND P1, PT, R17, UR13, PT ;  /* 0x0000000d11007c0c */ /* 0x000fe2000bf26270 */
[----:B------:R-:W-:Y:S01]  /*0210*/  HFMA2 R24, -RZ, RZ, 0, 0 ;  /* 0x00000000ff187431 */ /* 0x000fe200000001ff */
[----:B--2---:R-:W-:Y:S02]  /*0220*/  ISETP.GE.AND P0, PT, R19, R0, PT ;  /* 0x000000001300720c */ /* 0x004fe40003f06270 */
[----:B------:R-:W-:Y:S02]  /*0230*/  ISETP.GE.OR P1, PT, R18, UR12, P1 ;  /* 0x0000000c12007c0c */ /* 0x000fe40008f26670 */
[----:B------:R-:W-:Y:S02]  /*0240*/  ISETP.GE.OR P0, PT, R16, UR13, P0 ;  /* 0x0000000d10007c0c */ /* 0x000fe40008706670 */
[----:B------:R-:W-:-:S09]  /*0250*/  MOV R29, RZ ;  /* 0x000000ff001d7202 */ /* 0x000fd20000000f00 */
[----:B------:R-:W0:Y:S08]  /*0260*/  @!P1 LDC.64 R10, c[0x0][0x388] ;  /* 0x0000e200ff0a9b82 */ /* 0x000e300000000a00 */
[----:B------:R-:W1:Y:S01]  /*0270*/  @!P0 LDC.64 R8, c[0x0][0x390] ;  /* 0x0000e400ff088b82 */ /* 0x000e620000000a00 */
[----:B0-----:R-:W-:-:S05]  /*0280*/  @!P1 IMAD.WIDE.U32 R10, R6, 0x4, R10 ;  /* 0x00000004060a9825 */ /* 0x001fca00078e000a */
[----:B------:R-:W2:Y:S01]  /*0290*/  @!P1 LDG.E R29, desc[UR8][R10.64] ;  /* 0x000000080a1d9981 */ /* 0x000ea2000c1e1900 */
[----:B-1----:R-:W-:-:S05]  /*02a0*/  @!P0 IMAD.WIDE R22, R7, 0x4, R8 ;  /* 0x0000000407168825 */ /* 0x002fca00078e0208 */
[----:B------:R-:W3:Y:S01]  /*02b0*/  @!P0 LDG.E R24, desc[UR8][R22.64] ;  /* 0x0000000816188981 */ /* 0x000ee2000c1e1900 */
[----:B------:R-:W-:-:S04]  /*02c0*/  UIADD3 UR4, UPT, UPT, UR4, 0x1, URZ ;  /* 0x0000000104047890 */ /* 0x000fc8000fffe0ff */
[----:B------:R-:W-:Y:S01]  /*02d0*/  UISETP.NE.AND UP0, UPT, UR4, URZ, UPT ;  /* 0x000000ff0400728c */ /* 0x000fe2000bf05270 */
[----:B------:R-:W-:Y:S01]  /*02e0*/  IADD3 R17, PT, PT, R17, 0x20, RZ ;  /* 0x0000002011117810 */ /* 0x000fe20007ffe0ff */
[----:B--2---:R-:W-:Y:S04]  /*02f0*/  STS [R4], R29 ;  /* 0x0000001d04007388 */ /* 0x004fe80000000800 */
[----:B---3--:R-:W-:Y:S01]  /*0300*/  STS [R2], R24 ;  /* 0x0000001802007388 */ /* 0x008fe20000000800 */
[----:B------:R-:W-:Y:S06]  /*0310*/  BAR.SYNC.DEFER_BLOCKING 0x0 ;  /* 0x0000000000007b1d */ /* 0x000fec0000010000 */
[----:B------:R-:W-:Y:S04]  /*0320*/  LDS R28, [R3] ;  /* 0x00000000031c7984 */ /* 0x000fe80000000800 */
[----:B------:R-:W0:Y:S04]  /*0330*/  LDS.128 R12, [R5] ;  /* 0x00000000050c7984 */ /* 0x000e280000000c00 */
[----:B------:R-:W1:Y:S04]  /*0340*/  LDS R23, [R3+0x80] ;  /* 0x0000800003177984 */ /* 0x000e680000000800 */
[----:B------:R-:W2:Y:S04]  /*0350*/  LDS R27, [R3+0x100] ;  /* 0x00010000031b7984 */ /* 0x000ea80000000800 */
[----:B------:R-:W3:Y:S04]  /*0360*/  LDS R26, [R3+0x180] ;  /* 0x00018000031a7984 */ /* 0x000ee80000000800 */
[----:B------:R-:W-:Y:S04]  /*0370*/  LDS R25, [R3+0x200] ;  /* 0x0002000003197984 */ /* 0x000fe80000000800 */
[----:B------:R-:W4:Y:S04]  /*0380*/  LDS.128 R8, [R5+0x10] ;  /* 0x0000100005087984 */ /* 0x000f280000000c00 */
[----:B------:R-:W5:Y:S04]  /*0390*/  LDS R20, [R3+0x280] ;  /* 0x0002800003147984 */ /* 0x000f680000000800 */
[----:B------:R-:W-:Y:S04]  /*03a0*/  LDS R24, [R3+0x380] ;  /* 0x0003800003187984 */ /* 0x000fe80000000800 */
[----:B------:R-:W-:Y:S01]  /*03b0*/  LDS R22, [R3+0x480] ;  /* 0x0004800003167984 */ /* 0x000fe20000000800 */
[----:B0-----:R-:W-:-:S03]  /*03c0*/  FFMA R12, R12, R28, R21 ;  /* 0x0000001c0c0c7223 */ /* 0x001fc60000000015 */
[----:B------:R-:W0:Y:S01]  /*03d0*/  LDS R21, [R3+0x300] ;  /* 0x0003000003157984 */ /* 0x000e220000000800 */
[----:B-1----:R-:W-:-:S03]  /*03e0*/  FFMA R12, R23, R13, R12 ;  /* 0x0000000d170c7223 */ /* 0x002fc6000000000c */
[----:B------:R-:W-:Y:S01]  /*03f0*/  LDS R23, [R3+0x400] ;  /* 0x0004000003177984 */ /* 0x000fe20000000800 */
[----:B--2---:R-:W-:-:S04]  /*0400*/  FFMA R27, R27, R14, R12 ;  /* 0x0000000e1b1b7223 */ /* 0x004fc8000000000c */
[----:B---3--:R-:W-:Y:S02]  /*0410*/  FFMA R27, R26, R15, R27 ;  /* 0x0000000f1a1b7223 */ /* 0x008fe4000000001b */
[----:B------:R-:W1:Y:S04]  /*0420*/  LDS.128 R12, [R5+0x20] ;  /* 0x00002000050c7984 */ /* 0x000e680000000c00 */
[----:B------:R-:W-:Y:S01]  /*0430*/  LDS R26, [R3+0x580] ;  /* 0x00058000031a7984 */ /* 0x000fe20000000800 */
[----:B----4-:R-:W-:-:S03]  /*0440*/  FFMA R27, R8, R25, R27 ;  /* 0x00000019081b7223 */ /* 0x010fc6000000001b */
[----:B------:R-:W2:Y:S01]  /*0450*/  LDS R25, [R3+0x500] ;  /* 0x0005000003197984 */ /* 0x000ea20000000800 */
[----:B-----5:R-:W-:-:S04]  /*0460*/  FFMA R20, R20, R9, R27 ;  /* 0x0000000914147223 */ /* 0x020fc8000000001b */
[----:B0-----:R-:W-:Y:S02]  /*0470*/  FFMA R21, R21, R10, R20 ;  /* 0x0000000a15157223 */ /* 0x001fe40000000014 */
[----:B------:R-:W-:Y:S02]  /*0480*/  LDS R20, [R3+0x680] ;  /* 0x0006800003147984 */ /* 0x000fe40000000800 */
[----:B------:R-:W-:Y:S02]  /*0490*/  FFMA R27, R24, R11, R21 ;  /* 0x0000000b181b7223 */ /* 0x000fe40000000015 */
[----:B------:R-:W-:Y:S04]  /*04a0*/  LDS R21, [R3+0x600] ;  /* 0x0006000003157984 */ /* 0x000fe80000000800 */
[----:B------:R-:W0:Y:S01]  /*04b0*/  LDS.128 R8, [R5+0x30] ;  /* 0x0000300005087984 */ /* 0x000e220000000c00 */
[----:B-1----:R-:W-:-:S03]  /*04c0*/  FFMA R27, R12, R23, R27 ;  /* 0x000000170c1b7223 */ /* 0x002fc6000000001b */
[----:B------:R-:W1:Y:S01]  /*04d0*/  LDS R23, [R3+0x700] ;  /* 0x0007000003177984 */ /* 0x000e620000000800 */
[----:B------:R-:W-:-:S03]  /*04e0*/  FFMA R22, R22, R13, R27 ;  /* 0x0000000d16167223 */ /* 0x000fc6000000001b */
[----:B------:R-:W3:Y:S01]  /*04f0*/  LDS R24, [R3+0x780] ;  /* 0x0007800003187984 */ /* 0x000ee20000000800 */
[----:B--2---:R-:W-:-:S03]  /*0500*/  FFMA R25, R25, R14, R22 ;  /* 0x0000000e19197223 */ /* 0x004fc60000000016 */
[----:B------:R-:W-:Y:S01]  /*0510*/  LDS R22, [R3+0x880] ;  /* 0x0008800003167984 */ /* 0x000fe20000000800 */
[----:B------:R-:W-:-:S03]  /*0520*/  FFMA R27, R26, R15, R25 ;  /* 0x0000000f1a1b7223 */ /* 0x000fc60000000019 */
[----:B------:R-:W-:Y:S04]  /*0530*/  LDS R25, [R3+0x800] ;  /* 0x0008000003197984 */ /* 0x000fe80000000800 */
[----:B------:R-:W2:Y:S04]  /*0540*/  LDS.128 R12, [R5+0x40] ;  /* 0x00004000050c7984 */ /* 0x000ea80000000c00 */
[----:B------:R-:W-:Y:S01]  /*0550*/  LDS R26, [R3+0x980] ;  /* 0x00098000031a7984 */ /* 0x000fe20000000800 */
[----:B0-----:R-:W-:-:S03]  /*0560*/  FFMA R27, R8, R21, R27 ;  /* 0x00000015081b7223 */ /* 0x001fc6000000001b */
[----:B------:R-:W0:Y:S01]  /*0570*/  LDS R21, [R3+0x900] ;  /* 0x0009000003157984 */ /* 0x000e220000000800 */
[----:B------:R-:W-:-:S04]  /*0580*/  FFMA R20, R20, R9, R27 ;  /* 0x0000000914147223 */ /* 0x000fc8000000001b */
[----:B-1----:R-:W-:Y:S02]  /*0590*/  FFMA R23, R23, R10, R20 ;  /* 0x0000000a17177223 */ /* 0x002fe40000000014 */
[----:B------:R-:W-:Y:S02]  /*05a0*/  LDS R20, [R3+0xa80] ;  /* 0x000a800003147984 */ /* 0x000fe40000000800 */
[----:B---3--:R-:W-:Y:S02]  /*05b0*/  FFMA R27, R24, R11, R23 ;  /* 0x0000000b181b7223 */ /* 0x008fe40000000017 */
[----:B------:R-:W-:Y:S04]  /*05c0*/  LDS R23, [R3+0xa00] ;  /* 0x000a000003177984 */ /* 0x000fe80000000800 */
[----:B------:R-:W1:Y:S01]  /*05d0*/  LDS.128 R8, [R5+0x50] ;  /* 0x0000500005087984 */ /* 0x000e620000000c00 */
[----:B--2---:R-:W-:-:S03]  /*05e0*/  FFMA R27, R12, R25, R27 ;  /* 0x000000190c1b7223 */ /* 0x004fc6000000001b */
[----:B------:R-:W2:Y:S01]  /*05f0*/  LDS R25, [R3+0xb00] ;  /* 0x000b000003197984 */ /* 0x000ea20000000800 */
[----:B------:R-:W-:-:S03]  /*0600*/  FFMA R12, R22, R13, R27 ;  /* 0x0000000d160c7223 */ /* 0x000fc6000000001b */
[----:B------:R-:W3:Y:S04]  /*0610*/  LDS R22, [R3+0xb80] ;  /* 0x000b800003167984 */ /* 0x000ee80000000800 */
[----:B------:R-:W-:Y:S01]  /*0620*/  LDS R24, [R3+0xc80] ;  /* 0x000c800003187984 */ /* 0x000fe20000000800 */
[----:B0-----:R-:W-:-:S04]  /*0630*/  FFMA R21, R21, R14, R12 ;  /* 0x0000000e15157223 */ /* 0x001fc8000000000c */
[----:B------:R-:W-:Y:S02]  /*0640*/  FFMA R27, R26, R15, R21 ;  /* 0x0000000f1a1b7223 */ /* 0x000fe40000000015 */
[----:B------:R-:W-:Y:S04]  /*0650*/  LDS R21, [R3+0xc00] ;  /* 0x000c000003157984 */ /* 0x000fe80000000800 */
[----:B------:R-:W0:Y:S01]  /*0660*/  LDS.128 R12, [R5+0x60] ;  /* 0x00006000050c7984 */ /* 0x000e220000000c00 */
[----:B-1----:R-:W-:-:S04]  /*0670*/  FFMA R23, R8, R23, R27 ;  /* 0x0000001708177223 */ /* 0x002fc8000000001b */
[----:B------:R-:W-:Y:S02]  /*0680*/  FFMA R20, R20, R9, R23 ;  /* 0x0000000914147223 */ /* 0x000fe40000000017 */
[----:B------:R-:W1:Y:S02]  /*0690*/  LDS R23, [R3+0xd00] ;  /* 0x000d000003177984 */ /* 0x000e640000000800 */
[----:B--2---:R-:W-:Y:S02]  /*06a0*/  FFMA R25, R25, R10, R20 ;  /* 0x0000000a19197223 */ /* 0x004fe40000000014 */
[----:B------:R-:W2:Y:S02]  /*06b0*/  LDS R20, [R3+0xd80] ;  /* 0x000d800003147984 */ /* 0x000ea40000000800 */
[----:B---3--:R-:W-:Y:S02]  /*06c0*/  FFMA R27, R22, R11, R25 ;  /* 0x0000000b161b7223 */ /* 0x008fe40000000019 */
[----:B------:R-:W-:Y:S04]  /*06d0*/  LDS R25, [R3+0xe00] ;  /* 0x000e000003197984 */ /* 0x000fe80000000800 */
[----:B------:R-:W3:Y:S04]  /*06e0*/  LDS.128 R8, [R5+0x70] ;  /* 0x0000700005087984 */ /* 0x000ee80000000c00 */
[----:B------:R-:W4:Y:S01]  /*06f0*/  LDS R22, [R3+0xe80] ;  /* 0x000e800003167984 */ /* 0x000f220000000800 */
[----:B0-----:R-:W-:-:S03]  /*0700*/  FFMA R27, R12, R21, R27 ;  /* 0x000000150c1b7223 */ /* 0x001fc6000000001b */
[----:B------:R-:W0:Y:S04]  /*0710*/  LDS R21, [R3+0xf00] ;  /* 0x000f000003157984 */ /* 0x000e280000000800 */
[----:B------:R-:W5:Y:S01]  /*0720*/  LDS R12, [R3+0xf80] ;  /* 0x000f8000030c7984 */ /* 0x000f620000000800 */
[----:B------:R-:W-:-:S04]  /*0730*/  FFMA R24, R24, R13, R27 ;  /* 0x0000000d18187223 */ /* 0x000fc8000000001b */
[----:B-1----:R-:W-:-:S04]  /*0740*/  FFMA R23, R23, R14, R24 ;  /* 0x0000000e17177223 */ /* 0x002fc80000000018 */
[----:B--2---:R-:W-:-:S04]  /*0750*/  FFMA R15, R20, R15, R23 ;  /* 0x0000000f140f7223 */ /* 0x004fc80000000017 */
[----:B---3--:R-:W-:-:S04]  /*0760*/  FFMA R15, R8, R25, R15 ;  /* 0x00000019080f7223 */ /* 0x008fc8000000000f */
[----:B----4-:R-:W-:Y:S01]  /*0770*/  FFMA R22, R22, R9, R15 ;  /* 0x0000000916167223 */ /* 0x010fe2000000000f */
[----:B------:R-:W-:Y:S02]  /*0780*/  IADD3 R16, PT, PT, R16, 0x20, RZ ;  /* 0x0000002010107810 */ /* 0x000fe40007ffe0ff */
[----:B------:R-:W-:Y:S02]  /*0790*/  IADD3 R6, PT, PT, R6, 0x20, RZ ;  /* 0x0000002006067810 */ /* 0x000fe40007ffe0ff */
[----:B------:R-:W-:Y:S01]  /*07a0*/  LEA R7, R0, R7, 0x5 ;  /* 0x0000000700077211 */ /* 0x000fe200078e28ff */
[----:B0-----:R-:W-:-:S04]  /*07b0*/  FFMA R21, R21, R10, R22 ;  /* 0x0000000a15157223 */ /* 0x001fc80000000016 */
[----:B-----5:R-:W-:Y:S01]  /*07c0*/  FFMA R21, R12, R11, R21 ;  /* 0x0000000b0c157223 */ /* 0x020fe20000000015 */
[----:B------:R-:W-:Y:S06]  /*07d0*/  BAR.SYNC.DEFER_BLOCKING 0x0 ;  /* 0x0000000000007b1d */ /* 0x000fec0000010000 */
[----:B------:R-:W-:Y:S05]  /*07e0*/  BRA.U UP0, `(.L_x_1) ;  /* 0xfffffff900847547 */ /* 0x000fea000b83ffff */
.L_x_0:
[----:B------:R-:W0:Y:S01]  /*07f0*/  LDCU UR4, c[0x0][0x398] ;  /* 0x00007300ff0477ac */ /* 0x000e220008000800 */
[----:B------:R-:W-:-:S04]  /*0800*/  ISETP.GE.AND P0, PT, R19, UR14, PT ;  /* 0x0000000e13007c0c */ /* 0x000fc8000bf06270 */
[----:B0-----:R-:W-:-:S13]  /*0810*/  ISETP.GE.OR P0, PT, R18, UR4, P0 ;  /* 0x0000000412007c0c */ /* 0x001fda0008706670 */
[----:B------:R-:W-:Y:S05]  /*0820*/  @P0 EXIT ;  /* 0x000000000000094d */ /* 0x000fea0003800000 */
[----:B------:R-:W0:Y:S01]  /*0830*/  LDC.64 R2, c[0x0][0x380] ;  /* 0x0000e000ff027b82 */ /* 0x000e220000000a00 */
[----:B------:R-:W-:-:S04]  /*0840*/  IMAD R19, R18, UR14, R19 ;  /* 0x0000000e12137c24 */ /* 0x000fc8000f8e0213 */
[----:B0-----:R-:W-:-:S05]  /*0850*/  IMAD.WIDE.U32 R2, R19, 0x4, R2 ;  /* 0x0000000413027825 */ /* 0x001fca00078e0002 */
[----:B------:R-:W-:Y:S01]  /*0860*/  STG.E desc[UR8][R2.64], R21 ;  /* 0x0000001502007986 */ /* 0x000fe2000c101908 */
[----:B------:R-:W-:Y:S05]  /*0870*/  EXIT ;  /* 0x000000000000794d */ /* 0x000fea0003800000 */
.L_x_2:
[----:B------:R-:W-:-:S00]  /*0880*/  BRA `(.L_x_2) ;  /* 0xfffffffc00fc7947 */ /* 0x000fc0000383ffff */
[----:B------:R-:W-:-:S00]  /*0890*/  NOP ;  /* 0x0000000000007918 */ /* 0x000fc00000000000 */
        /* <DEDUP_REMOVED lines=14> */
.L_x_11:


//--------------------- .text._Z20matrixMulTiledKernelILi16EEvPfPKfS2_iii --------------------------
	.section	.text._Z20matrixMulTiledKernelILi16EEvPfPKfS2_iii,"ax",@progbits
	.align	128
        .global         _Z20matrixMulTiledKernelILi16EEvPfPKfS2_iii
        .type           _Z20matrixMulTiledKernelILi16EEvPfPKfS2_iii,@function
        .size           _Z20matrixMulTiledKernelILi16EEvPfPKfS2_iii,(.L_x_12 - _Z20matrixMulTiledKernelILi16EEvPfPKfS2_iii)
        .other          _Z20matrixMulTiledKernelILi16EEvPfPKfS2_iii,@"STO_CUDA_ENTRY STV_DEFAULT"
_Z20matrixMulTiledKernelILi16EEvPfPKfS2_iii:
.text._Z20matrixMulTiledKernelILi16EEvPfPKfS2_iii:
[----:B------:R-:W-:Y:S01]  /*0000*/  LDC R1, c[0x0][0x37c] ;  /* 0x0000df00ff017b82 */ /* 0x000fe20000000800 */
[----:B------:R-:W0:Y:S01]  /*0010*/  S2R R0, SR_CTAID.Y ;  /* 0x0000000000007919 */ /* 0x000e220000002600 */
[----:B------:R-:W1:Y:S01]  /*0020*/  LDCU UR7, c[0x0][0x39c] ;  /* 0x00007380ff0777ac */ /* 0x000e620008000800 */
[----:B------:R-:W-:Y:S01]  /*0030*/  HFMA2 R27, -RZ, RZ, 0, 0 ;  /* 0x00000000ff1b7431 */ /* 0x000fe200000001ff */
[----:B------:R-:W0:Y:S01]  /*0040*/  S2R R13, SR_TID.Y ;  /* 0x00000000000d7919 */ /* 0x000e220000002200 */
[----:B------:R-:W2:Y:S01]  /*0050*/  LDCU.64 UR10, c[0x0][0x358] ;  /* 0x00006b00ff0a77ac */ /* 0x000ea20008000a00 */
[----:B------:R-:W3:Y:S01]  /*0060*/  S2R R4, SR_CTAID.X ;  /* 0x0000000000047919 */ /* 0x000ee20000002500 */
[----:B------:R-:W3:Y:S01]  /*0070*/  S2R R14, SR_TID.X ;  /* 0x00000000000e7919 */ /* 0x000ee20000002100 */
[----:B-1----:R-:W-:Y:S01]  /*0080*/  UISETP.GE.AND UP0, UPT, UR7, 0x1, UPT ;  /* 0x000000010700788c */ /* 0x002fe2000bf06270 */
[----:B0-----:R-:W-:Y:S02]  /*0090*/  LEA R0, R0, R13, 0x4 ;  /* 0x0000000d00007211 */ /* 0x001fe400078e20ff */
[----:B---3--:R-:W-:-:S06]  /*00a0*/  LEA R3, R4, R14, 0x4 ;  /* 0x0000000e04037211 */ /* 0x008fcc00078e20ff */
[----:B--2---:R-:W-:Y:S05]  /*00b0*/  BRA.U !UP0, `(.L_x_3) ;  /* 0x0000000d084c7547 */ /* 0x004fea000b800000 */
[----:B------:R-:W0:Y:S01]  /*00c0*/  S2UR UR6, SR_CgaCtaId ;  /* 0x00000000000679c3 */ /* 0x000e220000008800 */
[----:B------:R-:W-:Y:S01]  /*00d0*/  UMOV UR4, 0x400 ;  /* 0x0000040000047882 */ /* 0x000fe20000000000 */
[----:B------:R-:W-:Y:S02]  /*00e0*/  UISETP.GE.U32.AND UP0, UPT, UR7, 0x11, UPT ;  /* 0x000000110700788c */ /* 0x000fe4000bf06070 */
[----:B------:R-:W-:Y:S01]  /*00f0*/  IMAD R25, R0, UR7, RZ ;  /* 0x0000000700197c24 */ /* 0x000fe2000f8e02ff */
[----:B------:R-:W-:Y:S01]  /*0100*/  UIADD3 UR5, UPT, UPT, UR4, 0x400, URZ ;  /* 0x0000040004057890 */ /* 0x000fe2000fffe0ff */
[----:B------:R-:W-:Y:S01]  /*0110*/  MOV R27, RZ ;  /* 0x000000ff001b7202 */ /* 0x000fe20000000f00 */
[----:B------:R-:W-:Y:S02]  /*0120*/  UIADD3 UR8, UPT, UPT, UR7, 0xf, URZ ;  /* 0x0000000f07087890 */ /* 0x000fe4000fffe0ff */
[----:B0-----:R-:W-:Y:S02]  /*0130*/  ULEA UR5, UR6, UR5, 0x18 ;  /* 0x0000000506057291 */ /* 0x001fe4000f8ec0ff */
[----:B------:R-:W-:-:S04]  /*0140*/  ULEA UR4, UR6, UR4, 0x18 ;  /* 0x0000000406047291 */ /* 0x000fc8000f8ec0ff */
[----:B------:R-:W-:Y:S02]  /*0150*/  LEA R2, R14, UR5, 0x2 ;  /* 0x000000050e027c11 */ /* 0x000fe4000f8e10ff */
[C---:B------:R-:W-:Y:S01]  /*0160*/  LEA R16, R13.reuse, UR4, 0x6 ;  /* 0x000000040d107c11 */ /* 0x040fe2000f8e30ff */
[----:B------:R-:W-:Y:S01]  /*0170*/  UMOV UR4, URZ ;  /* 0x000000ff00047c82 */ /* 0x000fe20008000000 */
[----:B------:R-:W-:Y:S01]  /*0180*/  LEA R20, R13, R2, 0x6 ;  /* 0x000000020d147211 */ /* 0x000fe200078e30ff */
[----:B------:R-:W-:Y:S06]  /*0190*/  BRA.U !UP0, `(.L_x_4) ;  /* 0x0000000908207547 */ /* 0x000fec000b800000 */
[----:B------:R-:W0:Y:S01]  /*01a0*/  LDCU UR5, c[0x0][0x3a0] ;  /* 0x00007400ff0577ac */ /* 0x000e220008000800 */
[----:B------:R-:W1:Y:S01]  /*01b0*/  LDC R12, c[0x0][0x3a0] ;  /* 0x0000e800ff0c7b82 */ /* 0x000e620000000800 */
[----:B------:R-:W-:Y:S01]  /*01c0*/  IADD3 R5, PT, PT, R13, 0x10, RZ ;  /* 0x000000100d057810 */ /* 0x000fe20007ffe0ff */
[----:B------:R-:W-:Y:S01]  /*01d0*/  HFMA2 R18, -RZ, RZ, 0, 9.5367431640625e-07 ;  /* 0x00000010ff127431 */ /* 0x000fe200000001ff */
[----:B------:R-:W2:Y:S01]  /*01e0*/  LDCU UR6, c[0x0][0x398] ;  /* 0x00007300ff0677ac */ /* 0x000ea20008000800 */
[-C--:B------:R-:W-:Y:S02]  /*01f0*/  IADD3 R19, PT, PT, R25, R14.reuse, RZ ;  /* 0x0000000e19137210 */ /* 0x080fe40007ffe0ff */
[----:B------:R-:W-:Y:S01]  /*0200*/  MOV R27, RZ ;  /* 0x000000ff001b7202 */ /* 0x000fe20000000f00 */
[----:B------:R-:W-:Y:S01]  /*0210*/  USHF.R.U32.HI UR4, URZ, 0x4, UR8 ;  /* 0x00000004ff047899 */ /* 0x000fe20008011608 */
[----:B------:R-:W-:Y:S01]  /*0220*/  MOV R17, R14 ;  /* 0x0000000e00117202 */ /* 0x000fe20000000f00 */
[----:B------:R-:W3:Y:S01]  /*0230*/  LDCU UR7, c[0x0][0x39c] ;  /* 0x00007380ff0777ac */ /* 0x000ee20008000800 */
[----:B------:R-:W-:Y:S01]  /*0240*/  MOV R15, R13 ;  /* 0x0000000d000f7202 */ /* 0x000fe20000000f00 */
[----:B------:R-:W-:Y:S01]  /*0250*/  ULOP3.LUT UR4, UR4, 0x7fffffe, URZ, 0xc0, !UPT ;  /* 0x07fffffe04047892 */ /* 0x000fe2000f8ec0ff */
[----:B0-----:R-:W-:-:S03]  /*0260*/  IMAD R5, R5, UR5, R14 ;  /* 0x0000000505057c24 */ /* 0x001fc6000f8e020e */
[----:B------:R-:W-:Y:S01]  /*0270*/  UIADD3 UR4, UPT, UPT, -UR4, URZ, URZ ;  /* 0x000000ff04047290 */ /* 0x000fe2000fffe1ff */
[----:B------:R-:W-:Y:S01]  /*0280*/  IMAD R21, R13, UR5, R14 ;  /* 0x000000050d157c24 */ /* 0x000fe2000f8e020e */
[----:B--2---:R-:W-:Y:S02]  /*0290*/  ISETP.GE.AND P1, PT, R0, UR6, PT ;  /* 0x0000000600007c0c */ /* 0x004fe4000bf26270 */
[C---:B------:R-:W-:Y:S02]  /*02a0*/  LEA R23, R4.reuse, R5, 0x4 ;  /* 0x0000000504177211 */ /* 0x040fe400078e20ff */
[----:B------:R-:W-:-:S09]  /*02b0*/  LEA R21, R4, R21, 0x4 ;  /* 0x0000001504157211 */ /* 0x000fd200078e20ff */
.L_x_5:
[----:B-1----:R-:W-:Y:S02]  /*02c0*/  ISETP.GE.AND P0, PT, R3, R12, PT ;  /* 0x0000000c0300720c */ /* 0x002fe40003f06270 */
[----:B---3--:R-:W-:Y:S02]  /*02d0*/  ISETP.GE.OR P2, PT, R17, UR7, P1 ;  /* 0x0000000711007c0c */ /* 0x008fe40008f46670 */
[----:B------:R-:W-:Y:S02]  /*02e0*/  ISETP.GE.OR P3, PT, R15, UR7, P0 ;  /* 0x000000070f007c0c */ /* 0x000fe40008766670 */
[----:B------:R-:W-:Y:S02]  /*02f0*/  MOV R29, RZ ;  /* 0x000000ff001d7202 */ /* 0x000fe40000000f00 */
[----:B------:R-:W-:-:S07]  /*0300*/  MOV R24, RZ ;  /* 0x000000ff00187202 */ /* 0x000fce0000000f00 */
[----:B------:R-:W0:Y:S08]  /*0310*/  @!P2 LDC.64 R6, c[0x0][0x388] ;  /* 0x0000e200ff06ab82 */ /* 0x000e300000000a00 */
[----:B------:R-:W1:Y:S01]  /*0320*/  @!P3 LDC.64 R4, c[0x0][0x390] ;  /* 0x0000e400ff04bb82 */ /* 0x000e620000000a00 */
[----:B0-----:R-:W-:-:S05]  /*0330*/  @!P2 IMAD.WIDE.U32 R6, R19, 0x4, R6 ;  /* 0x000000041306a825 */ /* 0x001fca00078e0006 */
[----:B------:R-:W2:Y:S01]  /*0340*/  @!P2 LDG.E R29, desc[UR10][R6.64] ;  /* 0x0000000a061da981 */ /* 0x000ea2000c1e1900 */
[----:B-1----:R-:W-:-:S05]  /*0350*/  @!P3 IMAD.WIDE R4, R21, 0x4, R4 ;  /* 0x000000041504b825 */ /* 0x002fca00078e0204 */
[----:B------:R-:W3:Y:S01]  /*0360*/  @!P3 LDG.E R24, desc[UR10][R4.64] ;  /* 0x0000000a0418b981 */ /* 0x000ee2000c1e1900 */
[----:B------:R-:W-:-:S05]  /*0370*/  LEA R22, R14, R16, 0x2 ;  /* 0x000000100e167211 */ /* 0x000fca00078e10ff */
[----:B--2---:R-:W-:Y:S04]  /*0380*/  STS [R22], R29 ;  /* 0x0000001d16007388 */ /* 0x004fe80000000800 */
[----:B---3--:R-:W-:Y:S01]  /*0390*/  STS [R20], R24 ;  /* 0x0000001814007388 */ /* 0x008fe20000000800 */
[----:B------:R-:W-:Y:S06]  /*03a0*/  BAR.SYNC.DEFER_BLOCKING 0x0 ;  /* 0x0000000000007b1d */ /* 0x000fec0000010000 */
[----:B------:R-:W-:Y:S04]  /*03b0*/  LDS R26, [R2] ;  /* 0x00000000021a7984 */ /* 0x000fe80000000800 */
[----:B------:R-:W0:Y:S04]  /*03c0*/  LDS.128 R8, [R16] ;  /* 0x0000000010087984 */ /* 0x000e280000000c00 */
[----:B------:R-:W1:Y:S04]  /*03d0*/  LDS R28, [R2+0x40] ;  /* 0x00004000021c7984 */ /* 0x000e680000000800 */
[----:B------:R-:W2:Y:S04]  /*03e0*/  LDS R4, [R2+0x80] ;  /* 0x0000800002047984 */ /* 0x000ea80000000800 */
[----:B------:R-:W-:Y:S01]  /*03f0*/  LDS R29, [R2+0x140] ;  /* 0x00014000021d7984 */ /* 0x000fe20000000800 */
[----:B0-----:R-:W-:-:S03]  /*0400*/  FFMA R8, R8, R26, R27 ;  /* 0x0000001a08087223 */ /* 0x001fc6000000001b */
[----:B------:R-:W-:Y:S01]  /*0410*/  LDS R27, [R2+0x180] ;  /* 0x00018000021b7984 */ /* 0x000fe20000000800 */
[----:B-1----:R-:W-:-:S03]  /*0420*/  FFMA R7, R28, R9, R8 ;  /* 0x000000091c077223 */ /* 0x002fc60000000008 */
[----:B------:R-:W0:Y:S01]  /*0430*/  LDS R8, [R2+0xc0] ;  /* 0x0000c00002087984 */ /* 0x000e220000000800 */
[----:B--2---:R-:W-:-:S03]  /*0440*/  FFMA R10, R4, R10, R7 ;  /* 0x0000000a040a7223 */ /* 0x004fc60000000007 */
[----:B------:R-:W-:Y:S04]  /*0450*/  LDS R9, [R2+0x100] ;  /* 0x0001000002097984 */ /* 0x000fe80000000800 */
[----:B------:R-:W1:Y:S01]  /*0460*/  LDS.128 R4, [R16+0x10] ;  /* 0x0000100010047984 */ /* 0x000e620000000c00 */
[----:B0-----:R-:W-:-:S04]  /*0470*/  FFMA R11, R8, R11, R10 ;  /* 0x0000000b080b7223 */ /* 0x001fc8000000000a */
[----:B-1----:R-:W-:Y:S02]  /*0480*/  FFMA R8, R4, R9, R11 ;  /* 0x0000000904087223 */ /* 0x002fe4000000000b */
[----:B------:R-:W0:Y:S02]  /*0490*/  LDS R4, [R2+0x1c0] ;  /* 0x0001c00002047984 */ /* 0x000e240000000800 */
[----:B------:R-:W-:Y:S02]  /*04a0*/  FFMA R24, R29, R5, R8 ;  /* 0x000000051d187223 */ /* 0x000fe40000000008 */
[----:B------:R-:W-:Y:S04]  /*04b0*/  LDS R5, [R2+0x200] ;  /* 0x0002000002057984 */ /* 0x000fe80000000800 */
[----:B------:R-:W1:Y:S01]  /*04c0*/  LDS.128 R8, [R16+0x20] ;  /* 0x0000200010087984 */ /* 0x000e620000000c00 */
[----:B------:R-:W-:-:S03]  /*04d0*/  FFMA R29, R27, R6, R24 ;  /* 0x000000061b1d7223 */ /* 0x000fc60000000018 */
[----:B------:R-:W2:Y:S04]  /*04e0*/  LDS R6, [R2+0x240] ;  /* 0x0002400002067984 */ /* 0x000ea80000000800 */
[----:B------:R-:W3:Y:S04]  /*04f0*/  LDS R27, [R2+0x280] ;  /* 0x00028000021b7984 */ /* 0x000ee80000000800 */
[----:B------:R-:W4:Y:S01]  /*0500*/  LDS R24, [R2+0x2c0] ;  /* 0x0002c00002187984 */ /* 0x000f220000000800 */
[----:B0-----:R-:W-:-:S03]  /*0510*/  FFMA R7, R4, R7, R29 ;  /* 0x0000000704077223 */ /* 0x001fc6000000001d */
[----:B------:R-:W-:Y:S01]  /*0520*/  LDS R29, [R2+0x300] ;  /* 0x00030000021d7984 */ /* 0x000fe20000000800 */
[----:B-1----:R-:W-:-:S04]  /*0530*/  FFMA R8, R8, R5, R7 ;  /* 0x0000000508087223 */ /* 0x002fc80000000007 */
[----:B--2---:R-:W-:Y:S02]  /*0540*/  FFMA R8, R6, R9, R8 ;  /* 0x0000000906087223 */ /* 0x004fe40000000008 */
[----:B------:R-:W0:Y:S02]  /*0550*/  LDS.128 R4, [R16+0x30] ;  /* 0x0000300010047984 */ /* 0x000e240000000c00 */
[----:B---3--:R-:W-:Y:S01]  /*0560*/  FFMA R27, R27, R10, R8 ;  /* 0x0000000a1b1b7223 */ /* 0x008fe20000000008 */
[----:B------:R-:W-:-:S04]  /*0570*/  IADD3 R8, PT, PT, R17, 0x10, RZ ;  /* 0x0000001011087810 */ /* 0x000fc80007ffe0ff */
[----:B------:R-:W-:Y:S01]  /*0580*/  ISETP.GE.OR P2, PT, R8, UR7, P1 ;  /* 0x0000000708007c0c */ /* 0x000fe20008f46670 */
[----:B----4-:R-:W-:Y:S02]  /*0590*/  FFMA R11, R24, R11, R27 ;  /* 0x0000000b180b7223 */ /* 0x010fe4000000001b */
[----:B------:R-:W1:Y:S10]  /*05a0*/  LDS R24, [R2+0x340] ;  /* 0x0003400002187984 */ /* 0x000e740000000800 */
[----:B------:R-:W2:Y:S01]  /*05b0*/  @!P2 LDC.64 R8, c[0x0][0x388] ;  /* 0x0000e200ff08ab82 */ /* 0x000ea20000000a00 */
[----:B------:R-:W-:-:S04]  /*05c0*/  IADD3 R10, PT, PT, R15, 0x10, RZ ;  /* 0x000000100f0a7810 */ /* 0x000fc80007ffe0ff */
[----:B------:R-:W-:Y:S01]  /*05d0*/  ISETP.GE.OR P0, PT, R10, UR7, P0 ;  /* 0x000000070a007c0c */ /* 0x000fe20008706670 */
[----:B0-----:R-:W-:Y:S01]  /*05e0*/  FFMA R29, R4, R29, R11 ;  /* 0x0000001d041d7223 */ /* 0x001fe2000000000b */
[----:B------:R-:W-:-:S04]  /*05f0*/  @!P2 IADD3 R4, PT, PT, R18, -0x10, RZ ;  /* 0xfffffff01204a810 */ /* 0x000fc80007ffe0ff */
[----:B------:R-:W-:-:S04]  /*0600*/  @!P2 IADD3 R4, P3, P4, R25, R4, R14 ;  /* 0x000000041904a210 */ /* 0x000fc80007c7e00e */
[----:B--2---:R-:W-:Y:S02]  /*0610*/  @!P2 LEA R26, P5, R4, R8, 0x2 ;  /* 0x00000008041aa211 */ /* 0x004fe400078a10ff */
[----:B------:R-:W-:-:S04]  /*0620*/  @!P2 IADD3.X R8, PT, PT, RZ, RZ, RZ, P3, P4 ;  /* 0x000000ffff08a210 */ /* 0x000fc80001fe84ff */
[----:B------:R-:W-:Y:S02]  /*0630*/  @!P2 LEA.HI.X R27, R4, R9, R8, 0x2, P5 ;  /* 0x00000009041ba211 */ /* 0x000fe400028f1408 */
[----:B------:R-:W0:Y:S01]  /*0640*/  @!P0 LDC.64 R8, c[0x0][0x390] ;  /* 0x0000e400ff088b82 */ /* 0x000e220000000a00 */
[----:B-1----:R-:W-:Y:S01]  /*0650*/  FFMA R24, R24, R5, R29 ;  /* 0x0000000518187223 */ /* 0x002fe2000000001d */
[----:B------:R-:W-:Y:S04]  /*0660*/  LDS R4, [R2+0x3c0] ;  /* 0x0003c00002047984 */ /* 0x000fe80000000800 */
[----:B------:R-:W1:Y:S01]  /*0670*/  LDS R5, [R2+0x380] ;  /* 0x0003800002057984 */ /* 0x000e620000000800 */
[----:B------:R-:W-:Y:S01]  /*0680*/  MOV R11, RZ ;  /* 0x000000ff000b7202 */ /* 0x000fe20000000f00 */
[----:B------:R-:W-:Y:S01]  /*0690*/  BAR.SYNC.DEFER_BLOCKING 0x0 ;  /* 0x0000000000007b1d */ /* 0x000fe20000010000 */
[----:B0-----:R-:W-:Y:S01]  /*06a0*/  @!P0 IMAD.WIDE R28, R23, 0x4, R8 ;  /* 0x00000004171c8825 */ /* 0x001fe200078e0208 */
[----:B------:R-:W-:-:S04]  /*06b0*/  MOV R9, RZ ;  /* 0x000000ff00097202 */ /* 0x000fc80000000f00 */
[----:B------:R-:W2:Y:S04]  /*06c0*/  @!P2 LDG.E R11, desc[UR10][R26.64+0x40] ;  /* 0x0000400a1a0ba981 */ /* 0x000ea8000c1e1900 */
[----:B------:R-:W3:Y:S01]  /*06d0*/  @!P0 LDG.E R9, desc[UR10][R28.64] ;  /* 0x0000000a1c098981 */ /* 0x000ee2000c1e1900 */
[----:B-1----:R-:W-:-:S04]  /*06e0*/  FFMA R5, R5, R6, R24 ;  /* 0x0000000605057223 */ /* 0x002fc80000000018 */
[----:B------:R-:W-:Y:S01]  /*06f0*/  FFMA R5, R4, R7, R5 ;  /* 0x0000000704057223 */ /* 0x000fe20000000005 */
[----:B------:R-:W-:-:S04]  /*0700*/  UIADD3 UR4, UPT, UPT, UR4, 0x2, URZ ;  /* 0x0000000204047890 */ /* 0x000fc8000fffe0ff */
[----:B------:R-:W-:Y:S01]  /*0710*/  UISETP.NE.AND UP0, UPT, UR4, URZ, UPT ;  /* 0x000000ff0400728c */ /* 0x000fe2000bf05270 */
[----:B------:R-:W-:Y:S02]  /*0720*/  IADD3 R15, PT, PT, R15, 0x20, RZ ;  /* 0x000000200f0f7810 */ /* 0x000fe40007ffe0ff */
[----:B------:R-:W-:Y:S02]  /*0730*/  IADD3 R17, PT, PT, R17, 0x20, RZ ;  /* 0x0000002011117810 */ /* 0x000fe40007ffe0ff */
[----:B------:R-:W-:Y:S02]  /*0740*/  IADD3 R18, PT, PT, R18, 0x20, RZ ;  /* 0x0000002012127810 */ /* 0x000fe40007ffe0ff */
[----:B------:R-:W-:Y:S02]  /*0750*/  IADD3 R19, PT, PT, R19, 0x20, RZ ;  /* 0x0000002013137810 */ /* 0x000fe40007ffe0ff */
[C---:B------:R-:W-:Y:S02]  /*0760*/  LEA R21, R12.reuse, R21, 0x5 ;  /* 0x000000150c157211 */ /* 0x040fe400078e28ff */
[----:B------:R-:W-:Y:S01]  /*0770*/  LEA R23, R12, R23, 0x5 ;  /* 0x000000170c177211 */ /* 0x000fe200078e28ff */
[----:B--2---:R-:W-:Y:S04]  /*0780*/  STS [R22], R11 ;  /* 0x0000000b16007388 */ /* 0x004fe80000000800 */
[----:B---3--:R-:W-:Y:S01]  /*0790*/  STS [R20], R9 ;  /* 0x0000000914007388 */ /* 0x008fe20000000800 */
[----:B------:R-:W-:Y:S06]  /*07a0*/  BAR.SYNC.DEFER_BLOCKING 0x0 ;  /* 0x0000000000007b1d */ /* 0x000fec0000010000 */
[----:B------:R-:W-:Y:S04]  /*07b0*/  LDS R29, [R2] ;  /* 0x00000000021d7984 */ /* 0x000fe80000000800 */
[----:B------:R-:W0:Y:S04]  /*07c0*/  LDS.128 R8, [R16] ;  /* 0x0000000010087984 */ /* 0x000e280000000c00 */
[----:B------:R-:W1:Y:S04]  /*07d0*/  LDS R26, [R2+0x40] ;  /* 0x00004000021a7984 */ /* 0x000e680000000800 */
[----:B------:R-:W2:Y:S04]  /*07e0*/  LDS R27, [R2+0x80] ;  /* 0x00008000021b7984 */ /* 0x000ea80000000800 */
[----:B------:R-:W-:Y:S04]  /*07f0*/  LDS R24, [R2+0x100] ;  /* 0x0001000002187984 */ /* 0x000fe80000000800 */
[----:B------:R-:W-:Y:S01]  /*0800*/  LDS R22, [R2+0x140] ;  /* 0x0001400002167984 */ /* 0x000fe20000000800 */
[----:B0-----:R-:W-:-:S03]  /*0810*/  FFMA R5, R8, R29, R5 ;  /* 0x0000001d08057223 */ /* 0x001fc60000000005 */
[----:B------:R-:W0:Y:S01]  /*0820*/  LDS R8, [R2+0xc0] ;  /* 0x0000c00002087984 */ /* 0x000e220000000800 */
[----:B-1----:R-:W-:-:S03]  /*0830*/  FFMA R26, R26, R9, R5 ;  /* 0x000000091a1a7223 */ /* 0x002fc60000000005 */
[----:B------:R-:W1:Y:S01]  /*0840*/  LDS.128 R4, [R16+0x10] ;  /* 0x0000100010047984 */ /* 0x000e620000000c00 */
[----:B--2---:R-:W-:-:S03]  /*0850*/  FFMA R9, R27, R10, R26 ;  /* 0x0000000a1b097223 */ /* 0x004fc6000000001a */
[----:B------:R-:W2:Y:S04]  /*0860*/  LDS R27, [R2+0x180] ;  /* 0x00018000021b7984 */ /* 0x000ea80000000800 */
[----:B------:R-:W-:Y:S04]  /*0870*/  LDS R26, [R2+0x200] ;  /* 0x00020000021a7984 */ /* 0x000fe80000000800 */
[----:B------:R-:W-:Y:S01]  /*0880*/  LDS R29, [R2+0x340] ;  /* 0x00034000021d7984 */ /* 0x000fe20000000800 */
[----:B0-----:R-:W-:-:S04]  /*0890*/  FFMA R9, R8, R11, R9 ;  /* 0x0000000b08097223 */ /* 0x001fc80000000009 */
[----:B-1----:R-:W-:Y:S02]  /*08a0*/  FFMA R9, R4, R24, R9 ;  /* 0x0000001804097223 */ /* 0x002fe40000000009 */
[----:B------:R-:W0:Y:S02]  /*08b0*/  LDS R4, [R2+0x1c0] ;  /* 0x0001c00002047984 */ /* 0x000e240000000800 */
[----:B------:R-:W-:Y:S02]  /*08c0*/  FFMA R24, R22, R5, R9 ;  /* 0x0000000516187223 */ /* 0x000fe40000000009 */
[----:B------:R-:W1:Y:S04]  /*08d0*/  LDS.128 R8, [R16+0x20] ;  /* 0x0000200010087984 */ /* 0x000e680000000c00 */
[----:B------:R-:W3:Y:S01]  /*08e0*/  LDS R22, [R2+0x240] ;  /* 0x0002400002167984 */ /* 0x000ee20000000800 */
[----:B--2---:R-:W-:-:S03]  /*08f0*/  FFMA R5, R27, R6, R24 ;  /* 0x000000061b057223 */ /* 0x004fc60000000018 */
[----:B------:R-:W2:Y:S01]  /*0900*/  LDS R27, [R2+0x280] ;  /* 0x00028000021b7984 */ /* 0x000ea20000000800 */
[----:B0-----:R-:W-:-:S04]  /*0910*/  FFMA R5, R4, R7, R5 ;  /* 0x0000000704057223 */ /* 0x001fc80000000005 */
[----:B-1----:R-:W-:Y:S02]  /*0920*/  FFMA R5, R8, R26, R5 ;  /* 0x0000001a08057223 */ /* 0x002fe40000000005 */
[----:B------:R-:W0:Y:S02]  /*0930*/  LDS R8, [R2+0x2c0] ;  /* 0x0002c00002087984 */ /* 0x000e240000000800 */
[----:B---3--:R-:W-:Y:S02]  /*0940*/  FFMA R22, R22, R9, R5 ;  /* 0x0000000916167223 */ /* 0x008fe40000000005 */
[----:B------:R-:W-:Y:S04]  /*0950*/  LDS R9, [R2+0x300] ;  /* 0x0003000002097984 */ /* 0x000fe80000000800 */
[----:B------:R-:W1:Y:S01]  /*0960*/  LDS.128 R4, [R16+0x30] ;  /* 0x0000300010047984 */ /* 0x000e620000000c00 */
[----:B--2---:R-:W-:-:S03]  /*0970*/  FFMA R27, R27, R10, R22 ;  /* 0x0000000a1b1b7223 */ /* 0x004fc60000000016 */
[----:B------:R-:W2:Y:S04]  /*0980*/  LDS R22, [R2+0x380] ;  /* 0x0003800002167984 */ /* 0x000ea80000000800 */
[----:B------:R-:W3:Y:S01]  /*0990*/  LDS R10, [R2+0x3c0] ;  /* 0x0003c000020a7984 */ /* 0x000ee20000000800 */
[----:B0-----:R-:W-:-:S04]  /*09a0*/  FFMA R11, R8, R11, R27 ;  /* 0x0000000b080b7223 */ /* 0x001fc8000000001b */
[----:B-1----:R-:W-:-:S04]  /*09b0*/  FFMA R4, R4, R9, R11 ;  /* 0x0000000904047223 */ /* 0x002fc8000000000b */
[----:B------:R-:W-:-:S04]  /*09c0*/  FFMA R5, R29, R5, R4 ;  /* 0x000000051d057223 */ /* 0x000fc80000000004 */
[----:B--2---:R-:W-:-:S04]  /*09d0*/  FFMA R5, R22, R6, R5 ;  /* 0x0000000616057223 */ /* 0x004fc80000000005 */
[----:B---3--:R-:W-:Y:S01]  /*09e0*/  FFMA R27, R10, R7, R5 ;  /* 0x000000070a1b7223 */ /* 0x008fe20000000005 */
[----:B------:R-:W-:Y:S06]  /*09f0*/  BAR.SYNC.DEFER_BLOCKING 0x0 ;  /* 0x0000000000007b1d */ /* 0x000fec0000010000 */
[----:B------:R-:W-:Y:S05]  /*0a00*/  BRA.U UP0, `(.L_x_5) ;  /* 0xfffffff9002c7547 */ /* 0x000fea000b83ffff */
[----:B------:R-:W-:-:S12]  /*0a10*/  ULOP3.LUT UR4, UR8, 0x7fffffe0, URZ, 0xc0, !UPT ;  /* 0x7fffffe008047892 */ /* 0x000fd8000f8ec0ff */
.L_x_4:
[----:B------:R-:W-:-:S09]  /*0a20*/  ULOP3.LUT UP0, URZ, UR8, 0x10, URZ, 0xc0, !UPT ;  /* 0x0000001008ff7892 */ /* 0x000fd2000f80c0ff */
[----:B------:R-:W-:Y:S05]  /*0a30*/  BRA.U !UP0, `(.L_x_3) ;  /* 0x0000000108ec7547 */ /* 0x000fea000b800000 */
[----:B------:R-:W0:Y:S01]  /*0a40*/  LDCU UR6, c[0x0][0x3a0] ;  /* 0x00007400ff0677ac */ /* 0x000e220008000800 */
[----:B------:R-:W-:Y:S02]  /*0a50*/  IADD3 R14, PT, PT, R14, UR4, RZ ;  /* 0x000000040e0e7c10 */ /* 0x000fe4000fffe0ff */
[----:B------:R-:W-:Y:S01]  /*0a60*/  IADD3 R6, PT, PT, R13, UR4, RZ ;  /* 0x000000040d067c10 */ /* 0x000fe2000fffe0ff */
[----:B------:R-:W1:Y:S01]  /*0a70*/  LDCU UR5, c[0x0][0x398] ;  /* 0x00007300ff0577ac */ /* 0x000e620008000800 */
[----:B------:R-:W-:Y:S02]  /*0a80*/  ISETP.GE.AND P0, PT, R14, UR7, PT ;  /* 0x000000070e007c0c */ /* 0x000fe4000bf06270 */
[----:B------:R-:W-:Y:S02]  /*0a90*/  CS2R R12, SRZ ;  /* 0x00000000000c7805 */ /* 0x000fe4000001ff00 */
[----:B0-----:R-:W-:Y:S02]  /*0aa0*/  ISETP.GE.AND P1, PT, R3, UR6, PT ;  /* 0x0000000603007c0c */ /* 0x001fe4000bf26270 */
[----:B-1----:R-:W-:-:S02]  /*0ab0*/  ISETP.GE.OR P0, PT, R0, UR5, P0 ;  /* 0x0000000500007c0c */ /* 0x002fc40008706670 */
[----:B------:R-:W-:-:S11]  /*0ac0*/  ISETP.GE.OR P1, PT, R6, UR7, P1 ;  /* 0x0000000706007c0c */ /* 0x000fd60008f26670 */
[----:B------:R-:W0:Y:S01]  /*0ad0*/  @!P0 LDC.64 R8, c[0x0][0x388] ;  /* 0x0000e200ff088b82 */ /* 0x000e220000000a00 */
[----:B------:R-:W-:Y:S01]  /*0ae0*/  @!P0 IADD3 R25, PT, PT, R25, R14, RZ ;  /* 0x0000000e19198210 */ /* 0x000fe20007ffe0ff */
[----:B------:R-:W-:-:S06]  /*0af0*/  @!P1 IMAD R11, R6, UR6, R3 ;  /* 0x00000006060b9c24 */ /* 0x000fcc000f8e0203 */
[----:B------:R-:W1:Y:S01]  /*0b00*/  @!P1 LDC.64 R4, c[0x0][0x390] ;  /* 0x0000e400ff049b82 */ /* 0x000e620000000a00 */
[----:B0-----:R-:W-:-:S05]  /*0b10*/  @!P0 IMAD.WIDE.U32 R8, R25, 0x4, R8 ;  /* 0x0000000419088825 */ /* 0x001fca00078e0008 */
[----:B------:R-:W2:Y:S01]  /*0b20*/  @!P0 LDG.E R12, desc[UR10][R8.64] ;  /* 0x0000000a080c8981 */ /* 0x000ea2000c1e1900 */
[----:B-1----:R-:W-:-:S05]  /*0b30*/  @!P1 IMAD.WIDE R10, R11, 0x4, R4 ;  /* 0x000000040b0a9825 */ /* 0x002fca00078e0204 */
[----:B------:R-:W3:Y:S01]  /*0b40*/  @!P1 LDG.E R13, desc[UR10][R10.64] ;  /* 0x0000000a0a0d9981 */ /* 0x000ee2000c1e1900 */
[----:B------:R-:W0:Y:S02]  /*0b50*/  S2R R5, SR_TID.X ;  /* 0x0000000000057919 */ /* 0x000e240000002100 */
[----:B0-----:R-:W-:-:S05]  /*0b60*/  LEA R15, R5, R16, 0x2 ;  /* 0x00000010050f7211 */ /* 0x001fca00078e10ff */
        /* <DEDUP_REMOVED lines=11> */
[----:B------:R-:W5:Y:S04]  /*0c20*/  LDS R19, [R2+0x180] ;  /* 0x0001800002137984 */ /* 0x000f680000000800 */
[----:B------:R-:W5:Y:S04]  /*0c30*/  LDS R20, [R2+0x1c0] ;  /* 0x0001c00002147984 */ /* 0x000f680000000800 */
[----:B------:R-:W-:Y:S01]  /*0c40*/  LDS R21, [R2+0x200] ;  /* 0x0002000002157984 */ /* 0x000fe20000000800 */
[----:B0-----:R-:W-:-:S03]  /*0c50*/  FFMA R24, R4, R14, R27 ;  /* 0x0000000e04187223 */ /* 0x001fc6000000001b */
[----:B------:R-:W0:Y:S04]  /*0c60*/  LDS.128 R12, [R16+0x20] ;  /* 0x00002000100c7984 */ /* 0x000e280000000c00 */
[----:B------:R-:W0:Y:S01]  /*0c70*/  LDS R4, [R2+0x240] ;  /* 0x0002400002047984 */ /* 0x000e220000000800 */
[----:B-1----:R-:W-:-:S03]  /*0c80*/  FFMA R24, R25, R5, R24 ;  /* 0x0000000519187223 */ /* 0x002fc60000000018 */
[----:B------:R-:W1:Y:S01]  /*0c90*/  LDS R5, [R2+0x280] ;  /* 0x0002800002057984 */ /* 0x000e620000000800 */
[----:B--2---:R-:W-:-:S03]  /*0ca0*/  FFMA R23, R23, R6, R24 ;  /* 0x0000000617177223 */ /* 0x004fc60000000018 */
[----:B------:R-:W2:Y:S01]  /*0cb0*/  LDS R6, [R2+0x2c0] ;  /* 0x0002c00002067984 */ /* 0x000ea20000000800 */
[----:B---3--:R-:W-:-:S03]  /*0cc0*/  FFMA R23, R22, R7, R23 ;  /* 0x0000000716177223 */ /* 0x008fc60000000017 */
[----:B------:R-:W-:Y:S04]  /*0cd0*/  LDS R7, [R2+0x300] ;  /* 0x0003000002077984 */ /* 0x000fe80000000800 */
[----:B------:R-:W3:Y:S01]  /*0ce0*/  LDS.128 R24, [R16+0x30] ;  /* 0x0000300010187984 */ /* 0x000ee20000000c00 */
[----:B----4-:R-:W-:-:S03]  /*0cf0*/  FFMA R23, R8, R17, R23 ;  /* 0x0000001108177223 */ /* 0x010fc60000000017 */
[----:B------:R-:W4:Y:S04]  /*0d00*/  LDS R22, [R2+0x340] ;  /* 0x0003400002167984 */ /* 0x000f280000000800 */
[----:B------:R-:W4:Y:S01]  /*0d10*/  LDS R17, [R2+0x380] ;  /* 0x0003800002117984 */ /* 0x000f220000000800 */
[----:B-----5:R-:W-:-:S03]  /*0d20*/  FFMA R18, R18, R9, R23 ;  /* 0x0000000912127223 */ /* 0x020fc60000000017 */
[----:B------:R-:W5:Y:S01]  /*0d30*/  LDS R8, [R2+0x3c0] ;  /* 0x0003c00002087984 */ /* 0x000f620000000800 */
[----:B------:R-:W-:-:S04]  /*0d40*/  FFMA R19, R19, R10, R18 ;  /* 0x0000000a13137223 */ /* 0x000fc80000000012 */
[----:B------:R-:W-:-:S04]  /*0d50*/  FFMA R11, R20, R11, R19 ;  /* 0x0000000b140b7223 */ /* 0x000fc80000000013 */
[----:B0-----:R-:W-:-:S04]  /*0d60*/  FFMA R11, R12, R21, R11 ;  /* 0x000000150c0b7223 */ /* 0x001fc8000000000b */
[----:B------:R-:W-:-:S04]  /*0d70*/  FFMA R4, R4, R13, R11 ;  /* 0x0000000d04047223 */ /* 0x000fc8000000000b */
[----:B-1----:R-:W-:-:S04]  /*0d80*/  FFMA R5, R5, R14, R4 ;  /* 0x0000000e05057223 */ /* 0x002fc80000000004 */
[----:B--2---:R-:W-:-:S04]  /*0d90*/  FFMA R5, R6, R15, R5 ;  /* 0x0000000f06057223 */ /* 0x004fc80000000005 */
[----:B---3--:R-:W-:-:S04]  /*0da0*/  FFMA R5, R24, R7, R5 ;  /* 0x0000000718057223 */ /* 0x008fc80000000005 */
[----:B----4-:R-:W-:-:S04]  /*0db0*/  FFMA R22, R22, R25, R5 ;  /* 0x0000001916167223 */ /* 0x010fc80000000005 */
[----:B------:R-:W-:-:S04]  /*0dc0*/  FFMA R17, R17, R26, R22 ;  /* 0x0000001a11117223 */ /* 0x000fc80000000016 */
[----:B-----5:R-:W-:Y:S01]  /*0dd0*/  FFMA R27, R8, R27, R17 ;  /* 0x0000001b081b7223 */ /* 0x020fe20000000011 */
[----:B------:R-:W-:Y:S06]  /*0de0*/  BAR.SYNC.DEFER_BLOCKING 0x0 ;  /* 0x0000000000007b1d */ /* 0x000fec0000010000 */
.L_x_3:
[----:B------:R-:W0:Y:S01]  /*0df0*/  LDCU UR4, c[0x0][0x3a0] ;  /* 0x00007400ff0477ac */ /* 0x000e220008000800 */
[----:B------:R-:W1:Y:S01]  /*0e00*/  LDCU UR5, c[0x0][0x398] ;  /* 0x00007300ff0577ac */ /* 0x000e620008000800 */
[----:B0-----:R-:W-:-:S04]  /*0e10*/  ISETP.GE.AND P0, PT, R3, UR4, PT ;  /* 0x0000000403007c0c */ /* 0x001fc8000bf06270 */
[----:B-1----:R-:W-:-:S13]  /*0e20*/  ISETP.GE.OR P0, PT, R0, UR5, P0 ;  /* 0x0000000500007c0c */ /* 0x002fda0008706670 */
[----:B------:R-:W-:Y:S05]  /*0e30*/  @P0 EXIT ;  /* 0x000000000000094d */ /* 0x000fea0003800000 */
[----:B------:R-:W0:Y:S01]  /*0e40*/  LDC.64 R4, c[0x0][0x380] ;  /* 0x0000e000ff047b82 */ /* 0x000e220000000a00 */
[----:B------:R-:W-:-:S04]  /*0e50*/  IMAD R3, R0, UR4, R3 ;  /* 0x0000000400037c24 */ /* 0x000fc8000f8e0203 */
[----:B0-----:R-:W-:-:S05]  /*0e60*/  IMAD.WIDE.U32 R2, R3, 0x4, R4 ;  /* 0x0000000403027825 */ /* 0x001fca00078e0004 */
[----:B------:R-:W-:Y:S01]  /*0e70*/  STG.E desc[UR10][R2.64], R27 ;  /* 0x0000001b02007986 */ /* 0x000fe2000c10190a */
[----:B------:R-:W-:Y:S05]  /*0e80*/  EXIT ;  /* 0x000000000000794d */ /* 0x000fea0003800000 */
.L_x_6:
        /* <DEDUP_REMOVED lines=15> */
.L_x_12:


//--------------------- .text._Z20matrixMulTiledKernelILi8EEvPfPKfS2_iii --------------------------
	.section	.text._Z20matrixMulTiledKernelILi8EEvPfPKfS2_iii,"ax",@progbits
	.align	128
        .global         _Z20matrixMulTiledKernelILi8EEvPfPKfS2_iii
        .type           _Z20matrixMulTiledKernelILi8EEvPfPKfS2_iii,@function
        .size           _Z20matrixMulTiledKernelILi8EEvPfPKfS2_iii,(.L_x_13 - _Z20matrixMulTiledKernelILi8EEvPfPKfS2_iii)
        .other          _Z20matrixMulTiledKernelILi8EEvPfPKfS2_iii,@"STO_CUDA_ENTRY STV_DEFAULT"
_Z20matrixMulTiledKernelILi8EEvPfPKfS2_iii:
.text._Z20matrixMulTiledKernelILi8EEvPfPKfS2_iii:
        /* <DEDUP_REMOVED lines=17> */
[----:B------:R-:W-:Y:S01]  /*0110*/  IMAD.MOV.U32 R27, RZ, RZ, RZ ;  /* 0x000000ffff1b7224 */ /* 0x000fe200078e00ff */
        /* <DEDUP_REMOVED lines=11> */
[----:B------:R-:W-:Y:S01]  /*01d0*/  IMAD.MOV.U32 R27, RZ, RZ, RZ ;  /* 0x000000ffff1b7224 */ /* 0x000fe200078e00ff */
[----:B------:R-:W2:Y:S01]  /*01e0*/  LDCU UR6, c[0x0][0x398] ;  /* 0x00007300ff0677ac */ /* 0x000ea20008000800 */
[----:B------:R-:W-:Y:S02]  /*01f0*/  MOV R17, 0x8 ;  /* 0x0000000800117802 */ /* 0x000fe40000000f00 */
[----:B------:R-:W-:Y:S01]  /*0200*/  MOV R18, R2 ;  /* 0x0000000200127202 */ /* 0x000fe20000000f00 */
[----:B------:R-:W-:Y:S01]  /*0210*/  USHF.R.U32.HI UR4, URZ, 0x3, UR8 ;  /* 0x00000003ff047899 */ /* 0x000fe20008011608 */
[----:B------:R-:W-:Y:S01]  /*0220*/  MOV R19, R3 ;  /* 0x0000000300137202 */ /* 0x000fe20000000f00 */
[----:B------:R-:W3:Y:S02]  /*0230*/  LDCU UR7, c[0x0][0x39c] ;  /* 0x00007380ff0777ac */ /* 0x000ee40008000800 */
[----:B------:R-:W-:Y:S01]  /*0240*/  ULOP3.LUT UR4, UR4, 0xffffffe, URZ, 0xc0, !UPT ;  /* 0x0ffffffe04047892 */ /* 0x000fe2000f8ec0ff */
[----:B0-----:R-:W-:-:S03]  /*0250*/  IMAD R7, R7, UR5, R2 ;  /* 0x0000000507077c24 */ /* 0x001fc6000f8e0202 */
[----:B------:R-:W-:Y:S01]  /*0260*/  UIADD3 UR4, UPT, UPT, -UR4, URZ, URZ ;  /* 0x000000ff04047290 */ /* 0x000fe2000fffe1ff */
[----:B------:R-:W-:Y:S02]  /*0270*/  IMAD R16, R3, UR5, R2 ;  /* 0x0000000503107c24 */ /* 0x000fe4000f8e0202 */
[----:B------:R-:W-:Y:S01]  /*0280*/  IMAD R6, R9, 0x8, R7 ;  /* 0x0000000809067824 */ /* 0x000fe200078e0207 */
[----:B--2---:R-:W-:Y:S02]  /*0290*/  ISETP.GE.AND P1, PT, R25, UR6, PT ;  /* 0x0000000619007c0c */ /* 0x004fe4000bf26270 */
[----:B------:R-:W-:Y:S02]  /*02a0*/  LEA R16, R9, R16, 0x3 ;  /* 0x0000001009107211 */ /* 0x000fe400078e18ff */
[----:B------:R-:W-:-:S09]  /*02b0*/  IADD3 R7, PT, PT, R23, R2, RZ ;  /* 0x0000000217077210 */ /* 0x000fd20007ffe0ff */
.L_x_9:
[----:B-1----:R-:W-:Y:S01]  /*02c0*/  ISETP.GE.AND P0, PT, R20, R5, PT ;  /* 0x000000051400720c */ /* 0x002fe20003f06270 */
[----:B------:R-:W-:Y:S01]  /*02d0*/  HFMA2 R28, -RZ, RZ, 0, 0 ;  /* 0x00000000ff1c7431 */ /* 0x000fe200000001ff */
[----:B---3--:R-:W-:Y:S01]  /*02e0*/  ISETP.GE.OR P2, PT, R18, UR7, P1 ;  /* 0x0000000712007c0c */ /* 0x008fe20008f46670 */
[----:B------:R-:W-:Y:S01]  /*02f0*/  IMAD.MOV.U32 R26, RZ, RZ, RZ ;  /* 0x000000ffff1a7224 */ /* 0x000fe200078e00ff */
[----:B------:R-:W-:-:S11]  /*0300*/  ISETP.GE.OR P3, PT, R19, UR7, P0 ;  /* 0x0000000713007c0c */ /* 0x000fd60008766670 */
        /* <DEDUP_REMOVED lines=13> */
[----:B------:R-:W2:Y:S01]  /*03e0*/  LDS R29, [R0+0x40] ;  /* 0x00004000001d7984 */ /* 0x000ea20000000800 */
[----:B0-----:R-:W-:-:S03]  /*03f0*/  FFMA R12, R12, R24, R27 ;  /* 0x000000180c0c7223 */ /* 0x001fc6000000001b */
[----:B------:R-:W0:Y:S01]  /*0400*/  LDS R24, [R0+0x60] ;  /* 0x0000600000187984 */ /* 0x000e220000000800 */
[----:B-1----:R-:W-:-:S03]  /*0410*/  FFMA R12, R9, R13, R12 ;  /* 0x0000000d090c7223 */ /* 0x002fc6000000000c */
[----:B------:R-:W-:Y:S04]  /*0420*/  LDS R27, [R0+0x80] ;  /* 0x00008000001b7984 */ /* 0x000fe80000000800 */
[----:B------:R-:W1:Y:S01]  /*0430*/  LDS.128 R8, [R21+0x10] ;  /* 0x0000100015087984 */ /* 0x000e620000000c00 */
[----:B--2---:R-:W-:Y:S01]  /*0440*/  FFMA R29, R29, R14, R12 ;  /* 0x0000000e1d1d7223 */ /* 0x004fe2000000000c */
[----:B------:R-:W-:-:S04]  /*0450*/  IADD3 R12, PT, PT, R18, 0x8, RZ ;  /* 0x00000008120c7810 */ /* 0x000fc80007ffe0ff */
[----:B------:R-:W-:-:S13]  /*0460*/  ISETP.GE.OR P2, PT, R12, UR7, P1 ;  /* 0x000000070c007c0c */ /* 0x000fda0008f46670 */
[----:B------:R-:W2:Y:S01]  /*0470*/  @!P2 LDC.64 R12, c[0x0][0x388] ;  /* 0x0000e200ff0cab82 */ /* 0x000ea20000000a00 */
[----:B0-----:R-:W-:Y:S02]  /*0480*/  FFMA R15, R24, R15, R29 ;  /* 0x0000000f180f7223 */ /* 0x001fe4000000001d */
[----:B------:R-:W0:Y:S01]  /*0490*/  LDS R24, [R0+0xa0] ;  /* 0x0000a00000187984 */ /* 0x000e220000000800 */
[----:B------:R-:W-:Y:S02]  /*04a0*/  VIADD R14, R19, 0x8 ;  /* 0x00000008130e7836 */ /* 0x000fe40000000000 */
[----:B-1----:R-:W-:Y:S01]  /*04b0*/  FFMA R15, R8, R27, R15 ;  /* 0x0000001b080f7223 */ /* 0x002fe2000000000f */
[----:B------:R-:W-:Y:S02]  /*04c0*/  @!P2 IADD3 R8, PT, PT, R17, -0x8, RZ ;  /* 0xfffffff81108a810 */ /* 0x000fe40007ffe0ff */
[----:B------:R-:W-:Y:S02]  /*04d0*/  ISETP.GE.OR P0, PT, R14, UR7, P0 ;  /* 0x000000070e007c0c */ /* 0x000fe40008706670 */
[----:B------:R-:W-:-:S04]  /*04e0*/  @!P2 IADD3 R8, P3, P4, R23, R8, R2 ;  /* 0x000000081708a210 */ /* 0x000fc80007c7e002 */
[----:B--2---:R-:W-:Y:S02]  /*04f0*/  @!P2 LEA R26, P5, R8, R12, 0x2 ;  /* 0x0000000c081aa211 */ /* 0x004fe400078a10ff */
[----:B------:R-:W-:-:S04]  /*0500*/  @!P2 IADD3.X R12, PT, PT, RZ, RZ, RZ, P3, P4 ;  /* 0x000000ffff0ca210 */ /* 0x000fc80001fe84ff */
[----:B------:R-:W-:Y:S02]  /*0510*/  @!P2 LEA.HI.X R27, R8, R13, R12, 0x2, P5 ;  /* 0x0000000d081ba211 */ /* 0x000fe400028f140c */
[----:B------:R-:W1:Y:S01]  /*0520*/  @!P0 LDC.64 R12, c[0x0][0x390] ;  /* 0x0000e400ff0c8b82 */ /* 0x000e620000000a00 */
[----:B------:R-:W-:Y:S01]  /*0530*/  LDS R8, [R0+0xe0] ;  /* 0x0000e00000087984 */ /* 0x000fe20000000800 */
[----:B0-----:R-:W-:-:S03]  /*0540*/  FFMA R24, R24, R9, R15 ;  /* 0x0000000918187223 */ /* 0x001fc6000000000f */
[----:B------:R-:W0:Y:S01]  /*0550*/  LDS R9, [R0+0xc0] ;  /* 0x0000c00000097984 */ /* 0x000e220000000800 */
[----:B------:R-:W-:Y:S02]  /*0560*/  MOV R15, RZ ;  /* 0x000000ff000f7202 */ /* 0x000fe40000000f00 */
[----:B------:R-:W-:Y:S01]  /*0570*/  BAR.SYNC.DEFER_BLOCKING 0x0 ;  /* 0x0000000000007b1d */ /* 0x000fe20000010000 */
[----:B-1----:R-:W-:-:S04]  /*0580*/  @!P0 IMAD.WIDE R28, R6, 0x4, R12 ;  /* 0x00000004061c8825 */ /* 0x002fc800078e020c */
[----:B------:R-:W-:Y:S01]  /*0590*/  HFMA2 R13, -RZ, RZ, 0, 0 ;  /* 0x00000000ff0d7431 */ /* 0x000fe200000001ff */
[----:B------:R-:W2:Y:S05]  /*05a0*/  @!P2 LDG.E R15, desc[UR10][R26.64+0x20] ;  /* 0x0000200a1a0fa981 */ /* 0x000eaa000c1e1900 */
[----:B------:R-:W3:Y:S01]  /*05b0*/  @!P0 LDG.E R13, desc[UR10][R28.64] ;  /* 0x0000000a1c0d8981 */ /* 0x000ee2000c1e1900 */
[----:B0-----:R-:W-:-:S04]  /*05c0*/  FFMA R9, R9, R10, R24 ;  /* 0x0000000a09097223 */ /* 0x001fc80000000018 */
[----:B------:R-:W-:Y:S01]  /*05d0*/  FFMA R9, R8, R11, R9 ;  /* 0x0000000b08097223 */ /* 0x000fe20000000009 */
[----:B------:R-:W-:-:S04]  /*05e0*/  UIADD3 UR4, UPT, UPT, UR4, 0x2, URZ ;  /* 0x0000000204047890 */ /* 0x000fc8000fffe0ff */
[----:B------:R-:W-:Y:S01]  /*05f0*/  UISETP.NE.AND UP0, UPT, UR4, URZ, UPT ;  /* 0x000000ff0400728c */ /* 0x000fe2000bf05270 */
[----:B------:R-:W-:Y:S01]  /*0600*/  VIADD R19, R19, 0x10 ;  /* 0x0000001013137836 */ /* 0x000fe20000000000 */
[----:B------:R-:W-:Y:S01]  /*0610*/  IADD3 R18, PT, PT, R18, 0x10, RZ ;  /* 0x0000001012127810 */ /* 0x000fe20007ffe0ff */
[----:B------:R-:W-:Y:S01]  /*0620*/  IMAD R16, R5, 0x10, R16 ;  /* 0x0000001005107824 */ /* 0x000fe200078e0210 */
[----:B------:R-:W-:Y:S02]  /*0630*/  IADD3 R17, PT, PT, R17, 0x10, RZ ;  /* 0x0000001011117810 */ /* 0x000fe40007ffe0ff */
[----:B------:R-:W-:Y:S02]  /*0640*/  IADD3 R7, PT, PT, R7, 0x10, RZ ;  /* 0x0000001007077810 */ /* 0x000fe40007ffe0ff */
        /* <DEDUP_REMOVED lines=10> */
[----:B------:R-:W0:Y:S01]  /*06f0*/  LDS R12, [R0+0x60] ;  /* 0x00006000000c7984 */ /* 0x000e220000000800 */
[----:B-1----:R-:W-:-:S03]  /*0700*/  FFMA R26, R26, R13, R9 ;  /* 0x0000000d1a1a7223 */ /* 0x002fc60000000009 */
[----:B------:R-:W-:Y:S04]  /*0710*/  LDS R13, [R0+0x80] ;  /* 0x00008000000d7984 */ /* 0x000fe80000000800 */
[----:B------:R-:W1:Y:S04]  /*0720*/  LDS.128 R8, [R21+0x10] ;  /* 0x0000100015087984 */ /* 0x000e680000000c00 */
[----:B------:R-:W3:Y:S01]  /*0730*/  LDS R29, [R0+0xa0] ;  /* 0x0000a000001d7984 */ /* 0x000ee20000000800 */
[----:B--2---:R-:W-:-:S03]  /*0740*/  FFMA R27, R27, R14, R26 ;  /* 0x0000000e1b1b7223 */ /* 0x004fc6000000001a */
[----:B------:R-:W2:Y:S01]  /*0750*/  LDS R14, [R0+0xe0] ;  /* 0x0000e000000e7984 */ /* 0x000ea20000000800 */
[----:B0-----:R-:W-:-:S04]  /*0760*/  FFMA R15, R12, R15, R27 ;  /* 0x0000000f0c0f7223 */ /* 0x001fc8000000001b */
[----:B-1----:R-:W-:-:S04]  /*0770*/  FFMA R8, R8, R13, R15 ;  /* 0x0000000d08087223 */ /* 0x002fc8000000000f */
[----:B---3--:R-:W-:-:S04]  /*0780*/  FFMA R9, R29, R9, R8 ;  /* 0x000000091d097223 */ /* 0x008fc80000000008 */
[----:B------:R-:W-:-:S04]  /*0790*/  FFMA R9, R22, R10, R9 ;  /* 0x0000000a16097223 */ /* 0x000fc80000000009 */
[----:B--2---:R-:W-:Y:S01]  /*07a0*/  FFMA R27, R14, R11, R9 ;  /* 0x0000000b0e1b7223 */ /* 0x004fe20000000009 */
[----:B------:R-:W-:Y:S06]  /*07b0*/  BAR.SYNC.DEFER_BLOCKING 0x0 ;  /* 0x0000000000007b1d */ /* 0x000fec0000010000 */
[----:B------:R-:W-:Y:S05]  /*07c0*/  BRA.U UP0, `(.L_x_9) ;  /* 0xfffffff900bc7547 */ /* 0x000fea000b83ffff */
[----:B------:R-:W-:-:S12]  /*07d0*/  ULOP3.LUT UR4, UR8, 0x7ffffff0, URZ, 0xc0, !UPT ;  /* 0x7ffffff008047892 */ /* 0x000fd8000f8ec0ff */
.L_x_8:
[----:B------:R-:W-:-:S09]  /*07e0*/  ULOP3.LUT UP0, URZ, UR8, 0x8, URZ, 0xc0, !UPT ;  /* 0x0000000808ff7892 */ /* 0x000fd2000f80c0ff */
[----:B------:R-:W-:Y:S05]  /*07f0*/  BRA.U !UP0, `(.L_x_7) ;  /* 0x0000000108a87547 */ /* 0x000fea000b800000 */
[----:B------:R-:W0:Y:S01]  /*0800*/  LDCU UR6, c[0x0][0x3a0] ;  /* 0x00007400ff0677ac */ /* 0x000e220008000800 */
[----:B------:R-:W-:Y:S01]  /*0810*/  IADD3 R8, PT, PT, R2, UR4, RZ ;  /* 0x0000000402087c10 */ /* 0x000fe2000fffe0ff */
[----:B------:R-:W-:Y:S01]  /*0820*/  HFMA2 R17, -RZ, RZ, 0, 0 ;  /* 0x00000000ff117431 */ /* 0x000fe200000001ff */
[----:B------:R-:W-:Y:S01]  /*0830*/  IADD3 R9, PT, PT, R3, UR4, RZ ;  /* 0x0000000403097c10 */ /* 0x000fe2000fffe0ff */
[----:B------:R-:W1:Y:S01]  /*0840*/  LDCU UR5, c[0x0][0x398] ;  /* 0x00007300ff0577ac */ /* 0x000e620008000800 */
[----:B------:R-:W-:Y:S02]  /*0850*/  ISETP.GE.AND P0, PT, R8, UR7, PT ;  /* 0x0000000708007c0c */ /* 0x000fe4000bf06270 */
[----:B------:R-:W-:Y:S02]  /*0860*/  MOV R5, RZ ;  /* 0x000000ff00057202 */ /* 0x000fe40000000f00 */
[----:B0-----:R-:W-:Y:S02]  /*0870*/  ISETP.GE.AND P1, PT, R20, UR6, PT ;  /* 0x0000000614007c0c */ /* 0x001fe4000bf26270 */
[----:B-1----:R-:W-:-:S02]  /*0880*/  ISETP.GE.OR P0, PT, R25, UR5, P0 ;  /* 0x0000000519007c0c */ /* 0x002fc40008706670 */
[----:B------:R-:W-:-:S11]  /*0890*/  ISETP.GE.OR P1, PT, R9, UR7, P1 ;  /* 0x0000000709007c0c */ /* 0x000fd60008f26670 */
[----:B------:R-:W0:Y:S01]  /*08a0*/  @!P0 LDC.64 R6, c[0x0][0x388] ;  /* 0x0000e200ff068b82 */ /* 0x000e220000000a00 */
[----:B------:R-:W-:Y:S02]  /*08b0*/  @!P0 IMAD.IADD R23, R23, 0x1, R8 ;  /* 0x0000000117178824 */ /* 0x000fe400078e0208 */
[----:B------:R-:W-:-:S05]  /*08c0*/  @!P1 IMAD R9, R9, UR6, R20 ;  /* 0x0000000609099c24 */ /* 0x000fca000f8e0214 */
        /* <DEDUP_REMOVED lines=19> */
[----:B------:R-:W5:Y:S01]  /*0a00*/  LDS R5, [R0+0xe0] ;  /* 0x0000e00000057984 */ /* 0x000f620000000800 */
[----:B0-----:R-:W-:-:S04]  /*0a10*/  FFMA R8, R8, R16, R27 ;  /* 0x0000001008087223 */ /* 0x001fc8000000001b */
[----:B-1----:R-:W-:-:S04]  /*0a20*/  FFMA R9, R19, R9, R8 ;  /* 0x0000000913097223 */ /* 0x002fc80000000008 */
[----:B--2---:R-:W-:-:S04]  /*0a30*/  FFMA R10, R18, R10, R9 ;  /* 0x0000000a120a7223 */ /* 0x004fc80000000009 */
[----:B---3--:R-:W-:-:S04]  /*0a40*/  FFMA R7, R7, R11, R10 ;  /* 0x0000000b07077223 */ /* 0x008fc8000000000a */
[----:B----4-:R-:W-:-:S04]  /*0a50*/  FFMA R2, R12, R2, R7 ;  /* 0x000000020c027223 */ /* 0x010fc80000000007 */
[----:B-----5:R-:W-:-:S04]  /*0a60*/  FFMA R3, R3, R13, R2 ;  /* 0x0000000d03037223 */ /* 0x020fc80000000002 */
[----:B------:R-:W-:-:S04]  /*0a70*/  FFMA R6, R6, R14, R3 ;  /* 0x0000000e06067223 */ /* 0x000fc80000000003 */
[----:B------:R-:W-:Y:S01]  /*0a80*/  FFMA R27, R5, R15, R6 ;  /* 0x0000000f051b7223 */ /* 0x000fe20000000006 */
[----:B------:R-:W-:Y:S06]  /*0a90*/  BAR.SYNC.DEFER_BLOCKING 0x0 ;  /* 0x0000000000007b1d */ /* 0x000fec0000010000 */
.L_x_7:
        /* <DEDUP_REMOVED lines=10> */
.L_x_10:
        /* <DEDUP_REMOVED lines=12> */
.L_x_13:


//--------------------- .nv.shared._Z20matrixMulTiledKernelILi32EEvPfPKfS2_iii --------------------------
	.section	.nv.shared._Z20matrixMulTiledKernelILi32EEvPfPKfS2_iii,"aw",@nobits
	.sectionflags	@""
	.align	4
.nv.shared._Z20matrixMulTiledKernelILi32EEvPfPKfS2_iii:
	.zero		9216


//--------------------- .nv.shared.reserved.0     --------------------------
	.section	.nv.shared.reserved.0,"aw",@nobits
	.weak		__nv_reservedSMEM_offset_0_alias
	.size		__nv_reservedSMEM_offset_0_alias, 0, 64
	.other		__nv_reservedSMEM_offset_0_alias,@"STO_CUDA_RESERVED_SHARED STV_DEFAULT"
__nv_reservedSMEM_offset_0_alias:
	.zero		0
	.zero		64


//--------------------- .nv.shared._Z20matrixMulTiledKernelILi16EEvPfPKfS2_iii --------------------------
	.section	.nv.shared._Z20matrixMulTiledKernelILi16EEvPfPKfS2_iii,"aw",@nobits
	.sectionflags	@""
	.align	4
.nv.shared._Z20matrixMulTiledKernelILi16EEvPfPKfS2_iii:
	.zero		3072


//--------------------- .nv.shared._Z20matrixMulTiledKernelILi8EEvPfPKfS2_iii --------------------------
	.section	.nv.shared._Z20matrixMulTiledKernelILi8EEvPfPKfS2_iii,"aw",@nobits
	.sectionflags	@""
	.align	4
.nv.shared._Z20matrixMulTiledKernelILi8EEvPfPKfS2_iii:
	.zero		1536


//--------------------- .nv.constant0._Z20matrixMulTiledKernelILi32EEvPfPKfS2_iii --------------------------
	.section	.nv.constant0._Z20matrixMulTiledKernelILi32EEvPfPKfS2_iii,"a",@progbits
	.sectionflags	@""
	.align	4
.nv.constant0._Z20matrixMulTiledKernelILi32EEvPfPKfS2_iii:
	.zero		932


//--------------------- .nv.constant0._Z20matrixMulTiledKernelILi16EEvPfPKfS2_iii --------------------------
	.section	.nv.constant0._Z20matrixMulTiledKernelILi16EEvPfPKfS2_iii,"a",@progbits
	.sectionflags	@""
	.align	4
.nv.constant0._Z20matrixMulTiledKernelILi16EEvPfPKfS2_iii:
	.zero		932


//--------------------- .nv.constant0._Z20matrixMulTiledKernelILi8EEvPfPKfS2_iii --------------------------
	.section	.nv.constant0._Z20matrixMulTiledKernelILi8EEvPfPKfS2_iii,"a",@progbits
	.sectionflags	@""
	.align	4
.nv.constant0._Z20matrixMulTiledKernelILi8EEvPfPKfS2_iii:
	.zero		932


//--------------------- SYMBOLS --------------------------

	.type		.nv.reservedSmem.offset0,@object
	.size		.nv.reservedSmem.offset0,0x4
	.type		.nv.reservedSmem.cap,@object
	.size		.nv.reservedSmem.cap,0x4
